//
// Generated by NVIDIA NVVM Compiler
//
// Compiler Build ID: CL-36424714
// Cuda compilation tools, release 13.0, V13.0.88
// Based on NVVM 20.0.0
//

.version 9.0
.target sm_100
.address_size 64

	// .globl	_Z7computefifPfiffffffffffffffffffff
.extern .func  (.param .b32 func_retval0) vprintf
(
	.param .b64 vprintf_param_0,
	.param .b64 vprintf_param_1
)
;
.global .align 1 .b8 $str[7] = {37, 46, 49, 55, 103, 10};
.global .align 4 .b8 __cudart_i2opi_f[24] = {65, 144, 67, 60, 153, 149, 98, 219, 192, 221, 52, 245, 209, 87, 39, 252, 41, 21, 68, 78, 110, 131, 249, 162};

.visible .entry _Z7computefifPfiffffffffffffffffffff(
	.param .f32 _Z7computefifPfiffffffffffffffffffff_param_0,
	.param .u32 _Z7computefifPfiffffffffffffffffffff_param_1,
	.param .f32 _Z7computefifPfiffffffffffffffffffff_param_2,
	.param .u64 .ptr .align 1 _Z7computefifPfiffffffffffffffffffff_param_3,
	.param .u32 _Z7computefifPfiffffffffffffffffffff_param_4,
	.param .f32 _Z7computefifPfiffffffffffffffffffff_param_5,
	.param .f32 _Z7computefifPfiffffffffffffffffffff_param_6,
	.param .f32 _Z7computefifPfiffffffffffffffffffff_param_7,
	.param .f32 _Z7computefifPfiffffffffffffffffffff_param_8,
	.param .f32 _Z7computefifPfiffffffffffffffffffff_param_9,
	.param .f32 _Z7computefifPfiffffffffffffffffffff_param_10,
	.param .f32 _Z7computefifPfiffffffffffffffffffff_param_11,
	.param .f32 _Z7computefifPfiffffffffffffffffffff_param_12,
	.param .f32 _Z7computefifPfiffffffffffffffffffff_param_13,
	.param .f32 _Z7computefifPfiffffffffffffffffffff_param_14,
	.param .f32 _Z7computefifPfiffffffffffffffffffff_param_15,
	.param .f32 _Z7computefifPfiffffffffffffffffffff_param_16,
	.param .f32 _Z7computefifPfiffffffffffffffffffff_param_17,
	.param .f32 _Z7computefifPfiffffffffffffffffffff_param_18,
	.param .f32 _Z7computefifPfiffffffffffffffffffff_param_19,
	.param .f32 _Z7computefifPfiffffffffffffffffffff_param_20,
	.param .f32 _Z7computefifPfiffffffffffffffffffff_param_21,
	.param .f32 _Z7computefifPfiffffffffffffffffffff_param_22,
	.param .f32 _Z7computefifPfiffffffffffffffffffff_param_23,
	.param .f32 _Z7computefifPfiffffffffffffffffffff_param_24
)
{
	.local .align 8 .b8 	__local_depot0[40];
	.reg .b64 	%SP;
	.reg .b64 	%SPL;
	.reg .pred 	%p<47>;
	.reg .b32 	%r<137>;
	.reg .b32 	%f<153>;
	.reg .b64 	%rd<74>;
	.reg .b64 	%fd<10>;

	mov.u64 	%SPL, __local_depot0;
	cvta.local.u64 	%SP, %SPL;
	ld.param.f32 	%f152, [_Z7computefifPfiffffffffffffffffffff_param_0];
	ld.param.u32 	%r34, [_Z7computefifPfiffffffffffffffffffff_param_1];
	ld.param.f32 	%f47, [_Z7computefifPfiffffffffffffffffffff_param_2];
	ld.param.u64 	%rd16, [_Z7computefifPfiffffffffffffffffffff_param_3];
	ld.param.u32 	%r35, [_Z7computefifPfiffffffffffffffffffff_param_4];
	ld.param.f32 	%f34, [_Z7computefifPfiffffffffffffffffffff_param_10];
	ld.param.f32 	%f37, [_Z7computefifPfiffffffffffffffffffff_param_13];
	ld.param.f32 	%f38, [_Z7computefifPfiffffffffffffffffffff_param_14];
	ld.param.f32 	%f39, [_Z7computefifPfiffffffffffffffffffff_param_15];
	ld.param.f32 	%f40, [_Z7computefifPfiffffffffffffffffffff_param_16];
	ld.param.f32 	%f44, [_Z7computefifPfiffffffffffffffffffff_param_22];
	ld.param.f32 	%f45, [_Z7computefifPfiffffffffffffffffffff_param_23];
	cvta.to.global.u64 	%rd1, %rd16;
	add.u64 	%rd2, %SPL, 0;
	cvt.rmi.f32.f32 	%f48, %f47;
	mov.f32 	%f49, 0f80000000;
	div.rn.f32 	%f50, %f49, %f48;
	setp.leu.f32 	%p5, %f152, %f50;
	setp.lt.s32 	%p6, %r34, 1;
	or.pred  	%p7, %p5, %p6;
	@%p7 bra 	$L__BB0_36;
	ld.param.f32 	%f143, [_Z7computefifPfiffffffffffffffffffff_param_24];
	ld.param.f32 	%f142, [_Z7computefifPfiffffffffffffffffffff_param_21];
	ld.param.f32 	%f141, [_Z7computefifPfiffffffffffffffffffff_param_18];
	ld.param.f32 	%f140, [_Z7computefifPfiffffffffffffffffffff_param_17];
	ld.param.f32 	%f139, [_Z7computefifPfiffffffffffffffffffff_param_12];
	ld.param.f32 	%f138, [_Z7computefifPfiffffffffffffffffffff_param_11];
	ld.param.f32 	%f137, [_Z7computefifPfiffffffffffffffffffff_param_9];
	ld.param.f32 	%f136, [_Z7computefifPfiffffffffffffffffffff_param_8];
	mul.f32 	%f51, %f137, 0f2F011259;
	div.rn.f32 	%f1, %f136, %f51;
	mov.f32 	%f52, 0fF99CD513;
	sub.f32 	%f53, %f52, %f138;
	div.rn.f32 	%f54, %f34, %f53;
	mov.f32 	%f55, 0f00000507;
	sub.f32 	%f56, %f55, %f54;
	mov.f32 	%f57, 0f03F284ED;
	div.rn.f32 	%f58, %f57, %f56;
	add.f32 	%f3, %f1, %f58;
	div.rn.f32 	%f59, %f38, %f39;
	div.rn.f32 	%f60, %f37, %f59;
	fma.rn.f32 	%f4, %f60, 0f786ED3E0, %f139;
	add.f32 	%f61, %f140, %f141;
	div.rn.f32 	%f62, %f40, %f61;
	mov.f32 	%f63, 0fF9F2AACC;
	sub.f32 	%f5, %f63, %f62;
	div.rn.f32 	%f64, %f142, 0f83E550F8;
	add.f32 	%f6, %f64, 0f58BC9858;
	mul.f32 	%f65, %f143, 0fBDD197A2;
	div.rn.f32 	%f66, %f45, %f65;
	mul.f32 	%f67, %f66, 0f3F22F983;
	cvt.rni.s32.f32 	%r1, %f67;
	cvt.rn.f32.s32 	%f68, %r1;
	fma.rn.f32 	%f69, %f68, 0fBFC90FDA, %f66;
	fma.rn.f32 	%f70, %f68, 0fB3A22168, %f69;
	fma.rn.f32 	%f7, %f68, 0fA7C234C5, %f70;
	abs.f32 	%f8, %f66;
	mov.b32 	%r2, %f66;
	shr.u32 	%r36, %r2, 23;
	and.b32  	%r37, %r36, 224;
	add.s32 	%r38, %r37, -128;
	shl.b32 	%r39, %r2, 8;
	or.b32  	%r3, %r39, -2147483648;
	shr.u32 	%r40, %r38, 5;
	and.b32  	%r4, %r36, 31;
	mul.wide.u32 	%rd18, %r40, 4;
	sub.s64 	%rd3, %rd2, %rd18;
	setp.ne.s32 	%p8, %r4, 0;
	sub.s32 	%r5, 32, %r4;
	mov.f32 	%f71, 0f00000000;
	mul.rn.f32 	%f9, %f66, %f71;
	@%p8 bra 	$L__BB0_19;
	setp.gt.s32 	%p28, %r35, 0;
	@%p28 bra 	$L__BB0_11;
	setp.eq.f32 	%p29, %f8, 0f7F800000;
	setp.ltu.f32 	%p30, %f8, 0f47CE4780;
	or.pred  	%p1, %p30, %p29;
	selp.b32 	%r6, %r1, 0, %p30;
	selp.f32 	%f10, %f7, %f9, %p30;
	mov.b32 	%r128, 0;
	mov.u64 	%rd47, __cudart_i2opi_f;
$L__BB0_4:
	setp.gtu.f32 	%p31, %f3, %f5;
	mul.wide.u32 	%rd43, %r128, 4;
	add.s64 	%rd44, %rd1, %rd43;
	st.global.f32 	[%rd44], %f1;
	mov.f32 	%f152, %f3;
	@%p31 bra 	$L__BB0_10;
	mov.u32 	%r130, %r6;
	mov.f32 	%f146, %f10;
	@%p1 bra 	$L__BB0_9;
	mov.b64 	%rd71, 0;
	mov.b32 	%r129, 0;
$L__BB0_7:
	.pragma "nounroll";
	mul.wide.u32 	%rd46, %r129, 4;
	add.s64 	%rd48, %rd47, %rd46;
	ld.global.nc.u32 	%r91, [%rd48];
	mad.wide.u32 	%rd49, %r91, %r3, %rd71;
	shr.u64 	%rd71, %rd49, 32;
	add.s64 	%rd50, %rd2, %rd46;
	st.local.u32 	[%rd50], %rd49;
	add.s32 	%r129, %r129, 1;
	setp.ne.s32 	%p32, %r129, 6;
	@%p32 bra 	$L__BB0_7;
	setp.lt.s32 	%p33, %r2, 0;
	st.local.u32 	[%rd2+24], %rd71;
	ld.local.u32 	%r92, [%rd3+20];
	ld.local.u32 	%r93, [%rd3+24];
	shr.u32 	%r94, %r93, 30;
	shf.l.wrap.b32 	%r95, %r92, %r93, 2;
	shl.b32 	%r96, %r92, 2;
	shr.u32 	%r97, %r95, 31;
	add.s32 	%r98, %r97, %r94;
	neg.s32 	%r99, %r98;
	selp.b32 	%r130, %r99, %r98, %p33;
	xor.b32  	%r100, %r95, %r2;
	shr.s32 	%r101, %r95, 31;
	xor.b32  	%r102, %r101, %r95;
	xor.b32  	%r103, %r101, %r96;
	cvt.u64.u32 	%rd51, %r102;
	shl.b64 	%rd52, %rd51, 32;
	cvt.u64.u32 	%rd53, %r103;
	or.b64  	%rd54, %rd52, %rd53;
	cvt.rn.f64.s64 	%fd5, %rd54;
	mul.f64 	%fd6, %fd5, 0d3BF921FB54442D19;
	cvt.rn.f32.f64 	%f104, %fd6;
	neg.f32 	%f105, %f104;
	setp.lt.s32 	%p34, %r100, 0;
	selp.f32 	%f146, %f105, %f104, %p34;
$L__BB0_9:
	mul.rn.f32 	%f106, %f146, %f146;
	and.b32  	%r104, %r130, 1;
	setp.eq.b32 	%p35, %r104, 1;
	selp.f32 	%f107, 0f3F800000, %f146, %p35;
	fma.rn.f32 	%f108, %f106, %f107, 0f00000000;
	fma.rn.f32 	%f109, %f106, 0f37CBAC00, 0fBAB607ED;
	selp.f32 	%f110, %f109, 0fB94D4153, %p35;
	selp.f32 	%f111, 0f3D2AAABB, 0f3C0885E4, %p35;
	fma.rn.f32 	%f112, %f110, %f106, %f111;
	selp.f32 	%f113, 0fBEFFFFFF, 0fBE2AAAA8, %p35;
	fma.rn.f32 	%f114, %f112, %f106, %f113;
	fma.rn.f32 	%f115, %f114, %f108, %f107;
	and.b32  	%r105, %r130, 2;
	setp.eq.s32 	%p36, %r105, 0;
	mov.f32 	%f116, 0f00000000;
	sub.f32 	%f117, %f116, %f115;
	selp.f32 	%f118, %f115, %f117, %p36;
	add.f32 	%f119, %f44, %f118;
	add.f32 	%f152, %f6, %f119;
$L__BB0_10:
	add.s32 	%r128, %r128, 1;
	setp.eq.s32 	%p37, %r128, %r34;
	@%p37 bra 	$L__BB0_36;
	bra.uni 	$L__BB0_4;
$L__BB0_11:
	setp.eq.f32 	%p38, %f8, 0f7F800000;
	setp.ltu.f32 	%p39, %f8, 0f47CE4780;
	or.pred  	%p2, %p39, %p38;
	selp.b32 	%r7, %r1, 0, %p39;
	selp.f32 	%f11, %f7, %f9, %p39;
	mov.b32 	%r125, 0;
	mov.u64 	%rd57, __cudart_i2opi_f;
$L__BB0_12:
	setp.gtu.f32 	%p40, %f4, %f5;
	mul.wide.u32 	%rd55, %r125, 4;
	add.s64 	%rd56, %rd1, %rd55;
	st.global.f32 	[%rd56], %f1;
	mov.f32 	%f152, %f4;
	@%p40 bra 	$L__BB0_18;
	mov.u32 	%r127, %r7;
	mov.f32 	%f144, %f11;
	@%p2 bra 	$L__BB0_17;
	mov.b64 	%rd70, 0;
	mov.b32 	%r126, 0;
	mov.u64 	%rd68, %rd57;
	mov.u64 	%rd69, %rd2;
$L__BB0_15:
	.pragma "nounroll";
	ld.global.nc.u32 	%r108, [%rd68];
	mad.wide.u32 	%rd59, %r108, %r3, %rd70;
	shr.u64 	%rd70, %rd59, 32;
	st.local.u32 	[%rd69], %rd59;
	add.s32 	%r126, %r126, 1;
	add.s64 	%rd69, %rd69, 4;
	add.s64 	%rd68, %rd68, 4;
	setp.ne.s32 	%p41, %r126, 6;
	@%p41 bra 	$L__BB0_15;
	setp.lt.s32 	%p42, %r2, 0;
	st.local.u32 	[%rd2+24], %rd70;
	ld.local.u32 	%r109, [%rd3+20];
	ld.local.u32 	%r110, [%rd3+24];
	shr.u32 	%r111, %r110, 30;
	shf.l.wrap.b32 	%r112, %r109, %r110, 2;
	shl.b32 	%r113, %r109, 2;
	shr.u32 	%r114, %r112, 31;
	add.s32 	%r115, %r114, %r111;
	neg.s32 	%r116, %r115;
	selp.b32 	%r127, %r116, %r115, %p42;
	xor.b32  	%r117, %r112, %r2;
	shr.s32 	%r118, %r112, 31;
	xor.b32  	%r119, %r118, %r112;
	xor.b32  	%r120, %r118, %r113;
	cvt.u64.u32 	%rd60, %r119;
	shl.b64 	%rd61, %rd60, 32;
	cvt.u64.u32 	%rd62, %r120;
	or.b64  	%rd63, %rd61, %rd62;
	cvt.rn.f64.s64 	%fd7, %rd63;
	mul.f64 	%fd8, %fd7, 0d3BF921FB54442D19;
	cvt.rn.f32.f64 	%f120, %fd8;
	neg.f32 	%f121, %f120;
	setp.lt.s32 	%p43, %r117, 0;
	selp.f32 	%f144, %f121, %f120, %p43;
$L__BB0_17:
	mul.rn.f32 	%f122, %f144, %f144;
	and.b32  	%r121, %r127, 1;
	setp.eq.b32 	%p44, %r121, 1;
	selp.f32 	%f123, 0f3F800000, %f144, %p44;
	fma.rn.f32 	%f124, %f122, %f123, 0f00000000;
	fma.rn.f32 	%f125, %f122, 0f37CBAC00, 0fBAB607ED;
	selp.f32 	%f126, %f125, 0fB94D4153, %p44;
	selp.f32 	%f127, 0f3D2AAABB, 0f3C0885E4, %p44;
	fma.rn.f32 	%f128, %f126, %f122, %f127;
	selp.f32 	%f129, 0fBEFFFFFF, 0fBE2AAAA8, %p44;
	fma.rn.f32 	%f130, %f128, %f122, %f129;
	fma.rn.f32 	%f131, %f130, %f124, %f123;
	and.b32  	%r122, %r127, 2;
	setp.eq.s32 	%p45, %r122, 0;
	mov.f32 	%f132, 0f00000000;
	sub.f32 	%f133, %f132, %f131;
	selp.f32 	%f134, %f131, %f133, %p45;
	add.f32 	%f135, %f44, %f134;
	add.f32 	%f152, %f6, %f135;
$L__BB0_18:
	add.s32 	%r125, %r125, 1;
	setp.eq.s32 	%p46, %r125, %r34;
	@%p46 bra 	$L__BB0_36;
	bra.uni 	$L__BB0_12;
$L__BB0_19:
	setp.gt.s32 	%p9, %r35, 0;
	@%p9 bra 	$L__BB0_28;
	setp.eq.f32 	%p10, %f8, 0f7F800000;
	setp.ltu.f32 	%p11, %f8, 0f47CE4780;
	or.pred  	%p3, %p11, %p10;
	selp.b32 	%r20, %r1, 0, %p11;
	selp.f32 	%f20, %f7, %f9, %p11;
	mov.b32 	%r134, 0;
	mov.u64 	%rd23, __cudart_i2opi_f;
$L__BB0_21:
	setp.gtu.f32 	%p12, %f3, %f5;
	mul.wide.u32 	%rd19, %r134, 4;
	add.s64 	%rd20, %rd1, %rd19;
	st.global.f32 	[%rd20], %f1;
	mov.f32 	%f152, %f3;
	@%p12 bra 	$L__BB0_27;
	mov.u32 	%r136, %r20;
	mov.f32 	%f150, %f20;
	@%p3 bra 	$L__BB0_26;
	mov.b64 	%rd73, 0;
	mov.b32 	%r135, 0;
$L__BB0_24:
	.pragma "nounroll";
	mul.wide.u32 	%rd22, %r135, 4;
	add.s64 	%rd24, %rd23, %rd22;
	ld.global.nc.u32 	%r43, [%rd24];
	mad.wide.u32 	%rd25, %r43, %r3, %rd73;
	shr.u64 	%rd73, %rd25, 32;
	add.s64 	%rd26, %rd2, %rd22;
	st.local.u32 	[%rd26], %rd25;
	add.s32 	%r135, %r135, 1;
	setp.ne.s32 	%p13, %r135, 6;
	@%p13 bra 	$L__BB0_24;
	setp.lt.s32 	%p14, %r2, 0;
	st.local.u32 	[%rd2+24], %rd73;
	ld.local.u32 	%r44, [%rd3+20];
	ld.local.u32 	%r45, [%rd3+24];
	shl.b32 	%r46, %r45, %r4;
	shr.u32 	%r47, %r44, %r5;
	add.s32 	%r48, %r47, %r46;
	shl.b32 	%r49, %r44, %r4;
	ld.local.u32 	%r50, [%rd3+16];
	shr.u32 	%r51, %r50, %r5;
	add.s32 	%r52, %r51, %r49;
	shr.u32 	%r53, %r48, 30;
	shf.l.wrap.b32 	%r54, %r52, %r48, 2;
	shl.b32 	%r55, %r52, 2;
	shr.u32 	%r56, %r54, 31;
	add.s32 	%r57, %r56, %r53;
	neg.s32 	%r58, %r57;
	selp.b32 	%r136, %r58, %r57, %p14;
	xor.b32  	%r59, %r54, %r2;
	shr.s32 	%r60, %r54, 31;
	xor.b32  	%r61, %r60, %r54;
	xor.b32  	%r62, %r60, %r55;
	cvt.u64.u32 	%rd27, %r61;
	shl.b64 	%rd28, %rd27, 32;
	cvt.u64.u32 	%rd29, %r62;
	or.b64  	%rd30, %rd28, %rd29;
	cvt.rn.f64.s64 	%fd1, %rd30;
	mul.f64 	%fd2, %fd1, 0d3BF921FB54442D19;
	cvt.rn.f32.f64 	%f72, %fd2;
	neg.f32 	%f73, %f72;
	setp.lt.s32 	%p15, %r59, 0;
	selp.f32 	%f150, %f73, %f72, %p15;
$L__BB0_26:
	mul.rn.f32 	%f74, %f150, %f150;
	and.b32  	%r63, %r136, 1;
	setp.eq.b32 	%p16, %r63, 1;
	selp.f32 	%f75, 0f3F800000, %f150, %p16;
	fma.rn.f32 	%f76, %f74, %f75, 0f00000000;
	fma.rn.f32 	%f77, %f74, 0f37CBAC00, 0fBAB607ED;
	selp.f32 	%f78, %f77, 0fB94D4153, %p16;
	selp.f32 	%f79, 0f3D2AAABB, 0f3C0885E4, %p16;
	fma.rn.f32 	%f80, %f78, %f74, %f79;
	selp.f32 	%f81, 0fBEFFFFFF, 0fBE2AAAA8, %p16;
	fma.rn.f32 	%f82, %f80, %f74, %f81;
	fma.rn.f32 	%f83, %f82, %f76, %f75;
	and.b32  	%r64, %r136, 2;
	setp.eq.s32 	%p17, %r64, 0;
	mov.f32 	%f84, 0f00000000;
	sub.f32 	%f85, %f84, %f83;
	selp.f32 	%f86, %f83, %f85, %p17;
	add.f32 	%f87, %f44, %f86;
	add.f32 	%f152, %f6, %f87;
$L__BB0_27:
	add.s32 	%r134, %r134, 1;
	setp.ne.s32 	%p18, %r134, %r34;
	@%p18 bra 	$L__BB0_21;
	bra.uni 	$L__BB0_36;
$L__BB0_28:
	setp.eq.f32 	%p19, %f8, 0f7F800000;
	setp.ltu.f32 	%p20, %f8, 0f47CE4780;
	or.pred  	%p4, %p20, %p19;
	selp.b32 	%r21, %r1, 0, %p20;
	selp.f32 	%f21, %f7, %f9, %p20;
	mov.b32 	%r131, 0;
	mov.u64 	%rd35, __cudart_i2opi_f;
$L__BB0_29:
	setp.gtu.f32 	%p21, %f4, %f5;
	mul.wide.u32 	%rd31, %r131, 4;
	add.s64 	%rd32, %rd1, %rd31;
	st.global.f32 	[%rd32], %f1;
	mov.f32 	%f152, %f4;
	@%p21 bra 	$L__BB0_35;
	mov.u32 	%r133, %r21;
	mov.f32 	%f148, %f21;
	@%p4 bra 	$L__BB0_34;
	mov.b64 	%rd72, 0;
	mov.b32 	%r132, 0;
$L__BB0_32:
	.pragma "nounroll";
	mul.wide.u32 	%rd34, %r132, 4;
	add.s64 	%rd36, %rd35, %rd34;
	ld.global.nc.u32 	%r67, [%rd36];
	mad.wide.u32 	%rd37, %r67, %r3, %rd72;
	shr.u64 	%rd72, %rd37, 32;
	add.s64 	%rd38, %rd2, %rd34;
	st.local.u32 	[%rd38], %rd37;
	add.s32 	%r132, %r132, 1;
	setp.ne.s32 	%p22, %r132, 6;
	@%p22 bra 	$L__BB0_32;
	setp.lt.s32 	%p23, %r2, 0;
	st.local.u32 	[%rd2+24], %rd72;
	ld.local.u32 	%r68, [%rd3+20];
	ld.local.u32 	%r69, [%rd3+24];
	shl.b32 	%r70, %r69, %r4;
	shr.u32 	%r71, %r68, %r5;
	add.s32 	%r72, %r71, %r70;
	shl.b32 	%r73, %r68, %r4;
	ld.local.u32 	%r74, [%rd3+16];
	shr.u32 	%r75, %r74, %r5;
	add.s32 	%r76, %r75, %r73;
	shr.u32 	%r77, %r72, 30;
	shf.l.wrap.b32 	%r78, %r76, %r72, 2;
	shl.b32 	%r79, %r76, 2;
	shr.u32 	%r80, %r78, 31;
	add.s32 	%r81, %r80, %r77;
	neg.s32 	%r82, %r81;
	selp.b32 	%r133, %r82, %r81, %p23;
	xor.b32  	%r83, %r78, %r2;
	shr.s32 	%r84, %r78, 31;
	xor.b32  	%r85, %r84, %r78;
	xor.b32  	%r86, %r84, %r79;
	cvt.u64.u32 	%rd39, %r85;
	shl.b64 	%rd40, %rd39, 32;
	cvt.u64.u32 	%rd41, %r86;
	or.b64  	%rd42, %rd40, %rd41;
	cvt.rn.f64.s64 	%fd3, %rd42;
	mul.f64 	%fd4, %fd3, 0d3BF921FB54442D19;
	cvt.rn.f32.f64 	%f88, %fd4;
	neg.f32 	%f89, %f88;
	setp.lt.s32 	%p24, %r83, 0;
	selp.f32 	%f148, %f89, %f88, %p24;
$L__BB0_34:
	mul.rn.f32 	%f90, %f148, %f148;
	and.b32  	%r87, %r133, 1;
	setp.eq.b32 	%p25, %r87, 1;
	selp.f32 	%f91, 0f3F800000, %f148, %p25;
	fma.rn.f32 	%f92, %f90, %f91, 0f00000000;
	fma.rn.f32 	%f93, %f90, 0f37CBAC00, 0fBAB607ED;
	selp.f32 	%f94, %f93, 0fB94D4153, %p25;
	selp.f32 	%f95, 0f3D2AAABB, 0f3C0885E4, %p25;
	fma.rn.f32 	%f96, %f94, %f90, %f95;
	selp.f32 	%f97, 0fBEFFFFFF, 0fBE2AAAA8, %p25;
	fma.rn.f32 	%f98, %f96, %f90, %f97;
	fma.rn.f32 	%f99, %f98, %f92, %f91;
	and.b32  	%r88, %r133, 2;
	setp.eq.s32 	%p26, %r88, 0;
	mov.f32 	%f100, 0f00000000;
	sub.f32 	%f101, %f100, %f99;
	selp.f32 	%f102, %f99, %f101, %p26;
	add.f32 	%f103, %f44, %f102;
	add.f32 	%f152, %f6, %f103;
$L__BB0_35:
	add.s32 	%r131, %r131, 1;
	setp.eq.s32 	%p27, %r131, %r34;
	@%p27 bra 	$L__BB0_36;
	bra.uni 	$L__BB0_29;
$L__BB0_36:
	add.u64 	%rd64, %SP, 32;
	add.u64 	%rd65, %SPL, 32;
	cvt.f64.f32 	%fd9, %f152;
	st.local.f64 	[%rd65], %fd9;
	mov.u64 	%rd66, $str;
	cvta.global.u64 	%rd67, %rd66;
	{ // callseq 0, 0
	.param .b64 param0;
	st.param.b64 	[param0], %rd67;
	.param .b64 param1;
	st.param.b64 	[param1], %rd64;
	.param .b32 retval0;
	call.uni (retval0), 
	vprintf, 
	(
	param0, 
	param1
	);
	ld.param.b32 	%r123, [retval0];
	} // callseq 0
	ret;

}


// ===== COMPILED SASS (sm_100) =====

	.target	sm_100

	.elftype	@"ET_EXEC"


//--------------------- .note.nv.tkinfo           --------------------------
	.section	.note.nv.tkinfo,"",@"SHT_NOTE"
	.sectionflags	@"SHF_NOTE_NV_TKINFO"
	.tkinfo
        /*0018*/ 	.word	0x00000002
        /*0030*/ 	.string	""
        /*0030*/ 	.string	"ptxas"
        /*0030*/ 	.string	"Cuda compilation tools, release 13.0, V13.0.88"
        /*0030*/ 	.string	"Build cuda_13.0.r13.0/compiler.36424714_0"
        /*0030*/ 	.string	"-arch sm_100 -m 64 "



//--------------------- .note.nv.cuinfo           --------------------------
	.section	.note.nv.cuinfo,"",@"SHT_NOTE"
	.sectionflags	@"SHF_NOTE_NV_CUINFO"
        /*0018*/ 	.short	0x0002
        /*001a*/ 	.short	0x0064
        /*001c*/ 	.short	0x0082
	.zero		2


//--------------------- .nv.info                  --------------------------
	.section	.nv.info,"",@"SHT_CUDA_INFO"
	.align	4


	//----- nvinfo : EIATTR_REGCOUNT
	.align		4
        /*0000*/ 	.byte	0x04, 0x2f
        /*0002*/ 	.short	(.L_3 - .L_2)
	.align		4
.L_2:
        /*0004*/ 	.word	index@(_Z7computefifPfiffffffffffffffffffff)
        /*0008*/ 	.word	0x0000001c


	//----- nvinfo : EIATTR_FRAME_SIZE
	.align		4
.L_3:
        /*000c*/ 	.byte	0x04, 0x11
        /*000e*/ 	.short	(.L_5 - .L_4)
	.align		4
.L_4:
        /*0010*/ 	.word	index@($__internal_0_$__cuda_sm3x_div_rn_noftz_f32_slowpath)
        /*0014*/ 	.word	0x00000028


	//----- nvinfo : EIATTR_FRAME_SIZE
	.align		4
.L_5:
        /*0018*/ 	.byte	0x04, 0x11
        /*001a*/ 	.short	(.L_7 - .L_6)
	.align		4
.L_6:
        /*001c*/ 	.word	index@(_Z7computefifPfiffffffffffffffffffff)
        /*0020*/ 	.word	0x00000028


	//----- nvinfo : EIATTR_MIN_STACK_SIZE
	.align		4
.L_7:
        /*0024*/ 	.byte	0x04, 0x12
        /*0026*/ 	.short	(.L_9 - .L_8)
	.align		4
.L_8:
        /*0028*/ 	.word	index@(_Z7computefifPfiffffffffffffffffffff)
        /*002c*/ 	.word	0x00000028
.L_9:


//--------------------- .nv.compat                --------------------------
	.section	.nv.compat,"",@"SHT_CUDA_COMPAT_INFO"
	.align	4
        /*0000*/ 	.byte	0x02, 0x09, 0x00, 0x00, 0x02, 0x02, 0x01, 0x00, 0x02, 0x05, 0x05, 0x00, 0x03, 0x07, 0x01, 0x01
        /*0010*/ 	.byte	0x02, 0x03, 0x00, 0x00, 0x02, 0x06, 0x01, 0x00, 0x04, 0x0b, 0x08, 0x00, 0x01, 0x00, 0x00, 0x00
        /*0020*/ 	.byte	0x00, 0x00, 0x00, 0x00


//--------------------- .nv.info._Z7computefifPfiffffffffffffffffffff --------------------------
	.section	.nv.info._Z7computefifPfiffffffffffffffffffff,"",@"SHT_CUDA_INFO"
	.sectionflags	@""
	.align	4


	//----- nvinfo : EIATTR_CUDA_API_VERSION
	.align		4
        /*0000*/ 	.byte	0x04, 0x37
        /*0002*/ 	.short	(.L_11 - .L_10)
.L_10:
        /*0004*/ 	.word	0x00000082


	//----- nvinfo : EIATTR_KPARAM_INFO
	.align		4
.L_11:
        /*0008*/ 	.byte	0x04, 0x17
        /*000a*/ 	.short	(.L_13 - .L_12)
.L_12:
        /*000c*/ 	.word	0x00000000
        /*0010*/ 	.short	0x0018
        /*0012*/ 	.short	0x0068
        /*0014*/ 	.byte	0x00, 0xf0, 0x11, 0x00


	//----- nvinfo : EIATTR_KPARAM_INFO
	.align		4
.L_13:
        /*0018*/ 	.byte	0x04, 0x17
        /*001a*/ 	.short	(.L_15 - .L_14)
.L_14:
        /*001c*/ 	.word	0x00000000
        /*0020*/ 	.short	0x0017
        /*0022*/ 	.short	0x0064
        /*0024*/ 	.byte	0x00, 0xf0, 0x11, 0x00


	//----- nvinfo : EIATTR_KPARAM_INFO
	.align		4
.L_15:
        /*0028*/ 	.byte	0x04, 0x17
        /*002a*/ 	.short	(.L_17 - .L_16)
.L_16:
        /*002c*/ 	.word	0x00000000
        /*0030*/ 	.short	0x0016
        /*0032*/ 	.short	0x0060
        /*0034*/ 	.byte	0x00, 0xf0, 0x11, 0x00


	//----- nvinfo : EIATTR_KPARAM_INFO
	.align		4
.L_17:
        /*0038*/ 	.byte	0x04, 0x17
        /*003a*/ 	.short	(.L_19 - .L_18)
.L_18:
        /*003c*/ 	.word	0x00000000
        /*0040*/ 	.short	0x0015
        /*0042*/ 	.short	0x005c
        /*0044*/ 	.byte	0x00, 0xf0, 0x11, 0x00


	//----- nvinfo : EIATTR_KPARAM_INFO
	.align		4
.L_19:
        /*0048*/ 	.byte	0x04, 0x17
        /*004a*/ 	.short	(.L_21 - .L_20)
.L_20:
        /*004c*/ 	.word	0x00000000
        /*0050*/ 	.short	0x0014
        /*0052*/ 	.short	0x0058
        /*0054*/ 	.byte	0x00, 0xf0, 0x11, 0x00


	//----- nvinfo : EIATTR_KPARAM_INFO
	.align		4
.L_21:
        /*0058*/ 	.byte	0x04, 0x17
        /*005a*/ 	.short	(.L_23 - .L_22)
.L_22:
        /*005c*/ 	.word	0x00000000
        /*0060*/ 	.short	0x0013
        /*0062*/ 	.short	0x0054
        /*0064*/ 	.byte	0x00, 0xf0, 0x11, 0x00


	//----- nvinfo : EIATTR_KPARAM_INFO
	.align		4
.L_23:
        /*0068*/ 	.byte	0x04, 0x17
        /*006a*/ 	.short	(.L_25 - .L_24)
.L_24:
        /*006c*/ 	.word	0x00000000
        /*0070*/ 	.short	0x0012
        /*0072*/ 	.short	0x0050
        /*0074*/ 	.byte	0x00, 0xf0, 0x11, 0x00


	//----- nvinfo : EIATTR_KPARAM_INFO
	.align		4
.L_25:
        /*0078*/ 	.byte	0x04, 0x17
        /*007a*/ 	.short	(.L_27 - .L_26)
.L_26:
        /*007c*/ 	.word	0x00000000
        /*0080*/ 	.short	0x0011
        /*0082*/ 	.short	0x004c
        /*0084*/ 	.byte	0x00, 0xf0, 0x11, 0x00


	//----- nvinfo : EIATTR_KPARAM_INFO
	.align		4
.L_27:
        /*0088*/ 	.byte	0x04, 0x17
        /*008a*/ 	.short	(.L_29 - .L_28)
.L_28:
        /*008c*/ 	.word	0x00000000
        /*0090*/ 	.short	0x0010
        /*0092*/ 	.short	0x0048
        /*0094*/ 	.byte	0x00, 0xf0, 0x11, 0x00


	//----- nvinfo : EIATTR_KPARAM_INFO
	.align		4
.L_29:
        /*0098*/ 	.byte	0x04, 0x17
        /*009a*/ 	.short	(.L_31 - .L_30)
.L_30:
        /*009c*/ 	.word	0x00000000
        /*00a0*/ 	.short	0x000f
        /*00a2*/ 	.short	0x0044
        /*00a4*/ 	.byte	0x00, 0xf0, 0x11, 0x00


	//----- nvinfo : EIATTR_KPARAM_INFO
	.align		4
.L_31:
        /*00a8*/ 	.byte	0x04, 0x17
        /*00aa*/ 	.short	(.L_33 - .L_32)
.L_32:
        /*00ac*/ 	.word	0x00000000
        /*00b0*/ 	.short	0x000e
        /*00b2*/ 	.short	0x0040
        /*00b4*/ 	.byte	0x00, 0xf0, 0x11, 0x00


	//----- nvinfo : EIATTR_KPARAM_INFO
	.align		4
.L_33:
        /*00b8*/ 	.byte	0x04, 0x17
        /*00ba*/ 	.short	(.L_35 - .L_34)
.L_34:
        /*00bc*/ 	.word	0x00000000
        /*00c0*/ 	.short	0x000d
        /*00c2*/ 	.short	0x003c
        /*00c4*/ 	.byte	0x00, 0xf0, 0x11, 0x00


	//----- nvinfo : EIATTR_KPARAM_INFO
	.align		4
.L_35:
        /*00c8*/ 	.byte	0x04, 0x17
        /*00ca*/ 	.short	(.L_37 - .L_36)
.L_36:
        /*00cc*/ 	.word	0x00000000
        /*00d0*/ 	.short	0x000c
        /*00d2*/ 	.short	0x0038
        /*00d4*/ 	.byte	0x00, 0xf0, 0x11, 0x00


	//----- nvinfo : EIATTR_KPARAM_INFO
	.align		4
.L_37:
        /*00d8*/ 	.byte	0x04, 0x17
        /*00da*/ 	.short	(.L_39 - .L_38)
.L_38:
        /*00dc*/ 	.word	0x00000000
        /*00e0*/ 	.short	0x000b
        /*00e2*/ 	.short	0x0034
        /*00e4*/ 	.byte	0x00, 0xf0, 0x11, 0x00


	//----- nvinfo : EIATTR_KPARAM_INFO
	.align		4
.L_39:
        /*00e8*/ 	.byte	0x04, 0x17
        /*00ea*/ 	.short	(.L_41 - .L_40)
.L_40:
        /*00ec*/ 	.word	0x00000000
        /*00f0*/ 	.short	0x000a
        /*00f2*/ 	.short	0x0030
        /*00f4*/ 	.byte	0x00, 0xf0, 0x11, 0x00


	//----- nvinfo : EIATTR_KPARAM_INFO
	.align		4
.L_41:
        /*00f8*/ 	.byte	0x04, 0x17
        /*00fa*/ 	.short	(.L_43 - .L_42)
.L_42:
        /*00fc*/ 	.word	0x00000000
        /*0100*/ 	.short	0x0009
        /*0102*/ 	.short	0x002c
        /*0104*/ 	.byte	0x00, 0xf0, 0x11, 0x00


	//----- nvinfo : EIATTR_KPARAM_INFO
	.align		4
.L_43:
        /*0108*/ 	.byte	0x04, 0x17
        /*010a*/ 	.short	(.L_45 - .L_44)
.L_44:
        /*010c*/ 	.word	0x00000000
        /*0110*/ 	.short	0x0008
        /*0112*/ 	.short	0x0028
        /*0114*/ 	.byte	0x00, 0xf0, 0x11, 0x00


	//----- nvinfo : EIATTR_KPARAM_INFO
	.align		4
.L_45:
        /*0118*/ 	.byte	0x04, 0x17
        /*011a*/ 	.short	(.L_47 - .L_46)
.L_46:
        /*011c*/ 	.word	0x00000000
        /*0120*/ 	.short	0x0007
        /*0122*/ 	.short	0x0024
        /*0124*/ 	.byte	0x00, 0xf0, 0x11, 0x00


	//----- nvinfo : EIATTR_KPARAM_INFO
	.align		4
.L_47:
        /*0128*/ 	.byte	0x04, 0x17
        /*012a*/ 	.short	(.L_49 - .L_48)
.L_48:
        /*012c*/ 	.word	0x00000000
        /*0130*/ 	.short	0x0006
        /*0132*/ 	.short	0x0020
        /*0134*/ 	.byte	0x00, 0xf0, 0x11, 0x00


	//----- nvinfo : EIATTR_KPARAM_INFO
	.align		4
.L_49:
        /*0138*/ 	.byte	0x04, 0x17
        /*013a*/ 	.short	(.L_51 - .L_50)
.L_50:
        /*013c*/ 	.word	0x00000000
        /*0140*/ 	.short	0x0005
        /*0142*/ 	.short	0x001c
        /*0144*/ 	.byte	0x00, 0xf0, 0x11, 0x00


	//----- nvinfo : EIATTR_KPARAM_INFO
	.align		4
.L_51:
        /*0148*/ 	.byte	0x04, 0x17
        /*014a*/ 	.short	(.L_53 - .L_52)
.L_52:
        /*014c*/ 	.word	0x00000000
        /*0150*/ 	.short	0x0004
        /*0152*/ 	.short	0x0018
        /*0154*/ 	.byte	0x00, 0xf0, 0x11, 0x00


	//----- nvinfo : EIATTR_KPARAM_INFO
	.align		4
.L_53:
        /*0158*/ 	.byte	0x04, 0x17
        /*015a*/ 	.short	(.L_55 - .L_54)
.L_54:
        /*015c*/ 	.word	0x00000000
        /*0160*/ 	.short	0x0003
        /*0162*/ 	.short	0x0010
        /*0164*/ 	.byte	0x00, 0xf5, 0x21, 0x00


	//----- nvinfo : EIATTR_KPARAM_INFO
	.align		4
.L_55:
        /*0168*/ 	.byte	0x04, 0x17
        /*016a*/ 	.short	(.L_57 - .L_56)
.L_56:
        /*016c*/ 	.word	0x00000000
        /*0170*/ 	.short	0x0002
        /*0172*/ 	.short	0x0008
        /*0174*/ 	.byte	0x00, 0xf0, 0x11, 0x00


	//----- nvinfo : EIATTR_KPARAM_INFO
	.align		4
.L_57:
        /*0178*/ 	.byte	0x04, 0x17
        /*017a*/ 	.short	(.L_59 - .L_58)
.L_58:
        /*017c*/ 	.word	0x00000000
        /*0180*/ 	.short	0x0001
        /*0182*/ 	.short	0x0004
        /*0184*/ 	.byte	0x00, 0xf0, 0x11, 0x00


	//----- nvinfo : EIATTR_KPARAM_INFO
	.align		4
.L_59:
        /*0188*/ 	.byte	0x04, 0x17
        /*018a*/ 	.short	(.L_61 - .L_60)
.L_60:
        /*018c*/ 	.word	0x00000000
        /*0190*/ 	.short	0x0000
        /*0192*/ 	.short	0x0000
        /*0194*/ 	.byte	0x00, 0xf0, 0x11, 0x00


	//----- nvinfo : EIATTR_SPARSE_MMA_MASK
	.align		4
.L_61:
        /*0198*/ 	.byte	0x03, 0x50
        /*019a*/ 	.short	0x0000


	//----- nvinfo : EIATTR_MAXREG_COUNT
	.align		4
        /*019c*/ 	.byte	0x03, 0x1b
        /*019e*/ 	.short	0x00ff


	//----- nvinfo : EIATTR_EXTERNS
	.align		4
        /*01a0*/ 	.byte	0x04, 0x0f
        /*01a2*/ 	.short	(.L_63 - .L_62)


	//   ....[0]....
	.align		4
.L_62:
        /*01a4*/ 	.word	index@(vprintf)


	//----- nvinfo : EIATTR_MERCURY_ISA_VERSION
	.align		4
.L_63:
        /*01a8*/ 	.byte	0x03, 0x5f
        /*01aa*/ 	.short	0x0101


	//----- nvinfo : EIATTR_VRC_CTA_INIT_COUNT
	.align		4
        /*01ac*/ 	.byte	0x02, 0x4a
	.zero		1
	.zero		1


	//----- nvinfo : EIATTR_SYSCALL_OFFSETS
	.align		4
        /*01b0*/ 	.byte	0x04, 0x46
        /*01b2*/ 	.short	(.L_65 - .L_64)


	//   ....[0]....
.L_64:
        /*01b4*/ 	.word	0x00001e70


	//----- nvinfo : EIATTR_EXIT_INSTR_OFFSETS
	.align		4
.L_65:
        /*01b8*/ 	.byte	0x04, 0x1c
        /*01ba*/ 	.short	(.L_67 - .L_66)


	//   ....[0]....
.L_66:
        /*01bc*/ 	.word	0x00001e80


	//----- nvinfo : EIATTR_CRS_STACK_SIZE
	.align		4
.L_67:
        /*01c0*/ 	.byte	0x04, 0x1e
        /*01c2*/ 	.short	(.L_69 - .L_68)
.L_68:
        /*01c4*/ 	.word	0x00000000


	//----- nvinfo : EIATTR_CBANK_PARAM_SIZE
	.align		4
.L_69:
        /*01c8*/ 	.byte	0x03, 0x19
        /*01ca*/ 	.short	0x006c


	//----- nvinfo : EIATTR_PARAM_CBANK
	.align		4
        /*01cc*/ 	.byte	0x04, 0x0a
        /*01ce*/ 	.short	(.L_71 - .L_70)
	.align		4
.L_70:
        /*01d0*/ 	.word	index@(.nv.constant0._Z7computefifPfiffffffffffffffffffff)
        /*01d4*/ 	.short	0x0380
        /*01d6*/ 	.short	0x006c


	//----- nvinfo : EIATTR_SW_WAR
	.align		4
.L_71:
        /*01d8*/ 	.byte	0x04, 0x36
        /*01da*/ 	.short	(.L_73 - .L_72)
.L_72:
        /*01dc*/ 	.word	0x00000008
.L_73:


//--------------------- .nv.callgraph             --------------------------
	.section	.nv.callgraph,"",@"SHT_CUDA_CALLGRAPH"
	.align	4
	.sectionentsize	8
	.align		4
        /*0000*/ 	.word	0x00000000
	.align		4
        /*0004*/ 	.word	0xffffffff
	.align		4
        /*0008*/ 	.word	index@(_Z7computefifPfiffffffffffffffffffff)
	.align		4
        /*000c*/ 	.word	index@(vprintf)
	.align		4
        /*0010*/ 	.word	0x00000000
	.align		4
        /*0014*/ 	.word	0xfffffffe
	.align		4
        /*0018*/ 	.word	0x00000000
	.align		4
        /*001c*/ 	.word	0xfffffffd
	.align		4
        /*0020*/ 	.word	0x00000000
	.align		4
        /*0024*/ 	.word	0xfffffffc


//--------------------- .nv.constant4             --------------------------
	.section	.nv.constant4,"a",@progbits
	.align	8
	.align		8
.nv.constant4:
        /*0000*/ 	.dword	vprintf
	.align		8
        /*0008*/ 	.dword	$str
	.align		8
        /*0010*/ 	.dword	__cudart_i2opi_f


//--------------------- .text._Z7computefifPfiffffffffffffffffffff --------------------------
	.section	.text._Z7computefifPfiffffffffffffffffffff,"ax",@progbits
	.align	128
        .global         _Z7computefifPfiffffffffffffffffffff
        .type           _Z7computefifPfiffffffffffffffffffff,@function
        .size           _Z7computefifPfiffffffffffffffffffff,(.L_x_39 - _Z7computefifPfiffffffffffffffffffff)
        .other          _Z7computefifPfiffffffffffffffffffff,@"STO_CUDA_ENTRY STV_DEFAULT"
_Z7computefifPfiffffffffffffffffffff:
.text._Z7computefifPfiffffffffffffffffffff:
[----:B------:R-:W0:Y:S01]  /*0000*/  LDC R1, c[0x0][0x37c] ;  /* 0x0000df00ff017b82 */ /* 0x000e220000000800 */
[----:B------:R-:W1:Y:S07]  /*0010*/  LDCU UR4, c[0x0][0x388] ;  /* 0x00007100ff0477ac */ /* 0x000e6e0008000800 */
[----:B------:R-:W2:Y:S01]  /*0020*/  LDC R6, c[0x0][0x2f8] ;  /* 0x0000be00ff067b82 */ /* 0x000ea20000000800 */
[----:B0-----:R-:W-:Y:S01]  /*0030*/  VIADD R1, R1, 0xffffffd8 ;  /* 0xffffffd801017836 */ /* 0x001fe20000000000 */
[----:B------:R-:W0:Y:S01]  /*0040*/  LDCU UR5, c[0x0][0x2fc] ;  /* 0x00005f80ff0577ac */ /* 0x000e220008000800 */
[----:B-1----:R-:W1:Y:S01]  /*0050*/  FRND.FLOOR R0, UR4 ;  /* 0x0000000400007d07 */ /* 0x002e620008205000 */
[----:B------:R-:W3:Y:S07]  /*0060*/  LDCU UR4, c[0x0][0x380] ;  /* 0x00007000ff0477ac */ /* 0x000eee0008000800 */
[----:B-1----:R-:W1:Y:S01]  /*0070*/  MUFU.RCP R3, R0 ;  /* 0x0000000000037308 */ /* 0x002e620000001000 */
[----:B---3--:R-:W-:-:S07]  /*0080*/  IMAD.U32 R8, RZ, RZ, UR4 ;  /* 0x00000004ff087e24 */ /* 0x008fce000f8e00ff */
[----:B------:R-:W3:Y:S01]  /*0090*/  FCHK P0, -RZ, R0 ;  /* 0x00000000ff007302 */ /* 0x000ee20000000100 */
[----:B-1----:R-:W-:-:S04]  /*00a0*/  FFMA R2, -R0, R3, 1 ;  /* 0x3f80000000027423 */ /* 0x002fc80000000103 */
[----:B------:R-:W-:-:S04]  /*00b0*/  FFMA R2, R3, R2, R3 ;  /* 0x0000000203027223 */ /* 0x000fc80000000003 */
[----:B------:R-:W-:-:S04]  /*00c0*/  FFMA R3, -RZ, R2, RZ ;  /* 0x00000002ff037223 */ /* 0x000fc800000001ff */
[----:B------:R-:W-:-:S04]  /*00d0*/  FFMA R4, -R0, R3, -RZ ;  /* 0x0000000300047223 */ /* 0x000fc800000009ff */
[----:B------:R-:W-:Y:S01]  /*00e0*/  FFMA R3, R2, R4, R3 ;  /* 0x0000000402037223 */ /* 0x000fe20000000003 */
[----:B0-23--:R-:W-:Y:S06]  /*00f0*/  @!P0 BRA `(.L_x_0) ;  /* 0x0000000000148947 */ /* 0x00dfec0003800000 */
[----:B------:R-:W-:Y:S01]  /*0100*/  IMAD.MOV.U32 R5, RZ, RZ, R0 ;  /* 0x000000ffff057224 */ /* 0x000fe200078e0000 */
[----:B------:R-:W-:Y:S01]  /*0110*/  MOV R4, 0x140 ;  /* 0x0000014000047802 */ /* 0x000fe20000000f00 */
[----:B------:R-:W-:-:S07]  /*0120*/  IMAD.MOV.U32 R2, RZ, RZ, -0x80000000 ;  /* 0x80000000ff027424 */ /* 0x000fce00078e00ff */
[----:B------:R-:W-:Y:S05]  /*0130*/  CALL.REL.NOINC `($__internal_0_$__cuda_sm3x_div_rn_noftz_f32_slowpath) ;  /* 0x0000001c00547944 */ /* 0x000fea0003c00000 */
[----:B------:R-:W-:-:S07]  /*0140*/  MOV R3, R2 ;  /* 0x0000000200037202 */ /* 0x000fce0000000f00 */
.L_x_0:
[----:B------:R-:W0:Y:S02]  /*0150*/  LDC.64 R4, c[0x0][0x380] ;  /* 0x0000e000ff047b82 */ /* 0x000e240000000a00 */
[----:B0-----:R-:W-:-:S04]  /*0160*/  ISETP.GE.AND P0, PT, R5, 0x1, PT ;  /* 0x000000010500780c */ /* 0x001fc80003f06270 */
[----:B------:R-:W-:-:S13]  /*0170*/  FSETP.GEU.OR P0, PT, R3, R4, !P0 ;  /* 0x000000040300720b */ /* 0x000fda000470e400 */
[----:B------:R-:W-:Y:S05]  /*0180*/  @P0 BRA `(.L_x_1) ;  /* 0x0000001c00100947 */ /* 0x000fea0003800000 */
[----:B------:R-:W0:Y:S02]  /*0190*/  LDC.64 R4, c[0x0][0x3a8] ;  /* 0x0000ea00ff047b82 */ /* 0x000e240000000a00 */
[----:B0-----:R-:W-:-:S04]  /*01a0*/  FMUL R5, R5, 1.1739000049804104719e-10 ;  /* 0x2f01125905057820 */ /* 0x001fc80000400000 */
[----:B------:R-:W0:Y:S08]  /*01b0*/  MUFU.RCP R0, R5 ;  /* 0x0000000500007308 */ /* 0x000e300000001000 */
[----:B------:R-:W1:Y:S01]  /*01c0*/  FCHK P0, R4, R5 ;  /* 0x0000000504007302 */ /* 0x000e620000000000 */
[----:B0-----:R-:W-:-:S04]  /*01d0*/  FFMA R3, -R5, R0, 1 ;  /* 0x3f80000005037423 */ /* 0x001fc80000000100 */
[----:B------:R-:W-:-:S04]  /*01e0*/  FFMA R3, R0, R3, R0 ;  /* 0x0000000300037223 */ /* 0x000fc80000000000 */
[----:B------:R-:W-:-:S04]  /*01f0*/  FFMA R0, R3, R4, RZ ;  /* 0x0000000403007223 */ /* 0x000fc800000000ff */
[----:B------:R-:W-:-:S04]  /*0200*/  FFMA R7, -R5, R0, R4 ;  /* 0x0000000005077223 */ /* 0x000fc80000000104 */
[----:B------:R-:W-:Y:S01]  /*0210*/  FFMA R0, R3, R7, R0 ;  /* 0x0000000703007223 */ /* 0x000fe20000000000 */
[----:B-1----:R-:W-:Y:S06]  /*0220*/  @!P0 BRA `(.L_x_2) ;  /* 0x0000000000108947 */ /* 0x002fec0003800000 */
[----:B------:R-:W0:Y:S01]  /*0230*/  LDC R2, c[0x0][0x3a8] ;  /* 0x0000ea00ff027b82 */ /* 0x000e220000000800 */
[----:B------:R-:W-:-:S07]  /*0240*/  MOV R4, 0x260 ;  /* 0x0000026000047802 */ /* 0x000fce0000000f00 */
[----:B0-----:R-:W-:Y:S05]  /*0250*/  CALL.REL.NOINC `($__internal_0_$__cuda_sm3x_div_rn_noftz_f32_slowpath) ;  /* 0x0000001c000c7944 */ /* 0x001fea0003c00000 */
[----:B------:R-:W-:-:S07]  /*0260*/  IMAD.MOV.U32 R0, RZ, RZ, R2 ;  /* 0x000000ffff007224 */ /* 0x000fce00078e0002 */
.L_x_2:
[----:B------:R-:W0:Y:S02]  /*0270*/  LDC.64 R4, c[0x0][0x3b0] ;  /* 0x0000ec00ff047b82 */ /* 0x000e240000000a00 */
[----:B0-----:R-:W-:-:S04]  /*0280*/  FADD R5, -R5, -1.01789996064012335859e+35 ;  /* 0xf99cd51305057421 */ /* 0x001fc80000000100 */
        /* <DEDUP_REMOVED lines=11> */
.L_x_3:
[----:B------:R-:W-:Y:S01]  /*0340*/  FADD R5, -R2, 1.8034711235860395703e-42 ;  /* 0x0000050702057421 */ /* 0x000fe20000000100 */
[----:B------:R-:W-:Y:S02]  /*0350*/  UMOV UR4, 0x3f284ed ;  /* 0x03f284ed00047882 */ /* 0x000fe40000000000 */
[----:B------:R-:W-:Y:S01]  /*0360*/  IMAD.U32 R8, RZ, RZ, UR4 ;  /* 0x00000004ff087e24 */ /* 0x000fe2000f8e00ff */
[----:B------:R-:W0:Y:S08]  /*0370*/  MUFU.RCP R2, R5 ;  /* 0x0000000500027308 */ /* 0x000e300000001000 */
[----:B------:R-:W1:Y:S01]  /*0380*/  FCHK P0, R8, R5 ;  /* 0x0000000508007302 */ /* 0x000e620000000000 */
[----:B0-----:R-:W-:-:S04]  /*0390*/  FFMA R3, -R5, R2, 1 ;  /* 0x3f80000005037423 */ /* 0x001fc80000000102 */
[----:B------:R-:W-:-:S04]  /*03a0*/  FFMA R2, R2, R3, R2 ;  /* 0x0000000302027223 */ /* 0x000fc80000000002 */
[----:B------:R-:W-:-:S04]  /*03b0*/  FFMA R3, R2, 1.4253999907632884734e-36, RZ ;  /* 0x03f284ed02037823 */ /* 0x000fc800000000ff */
[----:B------:R-:W-:-:S04]  /*03c0*/  FFMA R4, -R5, R3, 1.4253999907632884734e-36 ;  /* 0x03f284ed05047423 */ /* 0x000fc80000000103 */
[----:B------:R-:W-:Y:S01]  /*03d0*/  FFMA R3, R2, R4, R3 ;  /* 0x0000000402037223 */ /* 0x000fe20000000003 */
[----:B-1----:R-:W-:Y:S06]  /*03e0*/  @!P0 BRA `(.L_x_4) ;  /* 0x0000000000108947 */ /* 0x002fec0003800000 */
[----:B------:R-:W-:Y:S01]  /*03f0*/  IMAD.MOV.U32 R2, RZ, RZ, 0x3f284ed ;  /* 0x03f284edff027424 */ /* 0x000fe200078e00ff */
[----:B------:R-:W-:-:S07]  /*0400*/  MOV R4, 0x420 ;  /* 0x0000042000047802 */ /* 0x000fce0000000f00 */
[----:B------:R-:W-:Y:S05]  /*0410*/  CALL.REL.NOINC `($__internal_0_$__cuda_sm3x_div_rn_noftz_f32_slowpath) ;  /* 0x00000018009c7944 */ /* 0x000fea0003c00000 */
[----:B------:R-:W-:-:S07]  /*0420*/  IMAD.MOV.U32 R3, RZ, RZ, R2 ;  /* 0x000000ffff037224 */ /* 0x000fce00078e0002 */
.L_x_4:
[----:B------:R-:W0:Y:S01]  /*0430*/  LDC.64 R8, c[0x0][0x3c0] ;  /* 0x0000f000ff087b82 */ /* 0x000e220000000a00 */
[----:B------:R-:W-:Y:S01]  /*0440*/  FADD R3, R3, R0 ;  /* 0x0000000003037221 */ /* 0x000fe20000000000 */
[----:B0-----:R-:W0:Y:S08]  /*0450*/  MUFU.RCP R2, R9 ;  /* 0x0000000900027308 */ /* 0x001e300000001000 */
[----:B------:R-:W1:Y:S01]  /*0460*/  FCHK P0, R8, R9 ;  /* 0x0000000908007302 */ /* 0x000e620000000000 */
[----:B0-----:R-:W-:-:S04]  /*0470*/  FFMA R5, R2, -R9, 1 ;  /* 0x3f80000002057423 */ /* 0x001fc80000000809 */
[----:B------:R-:W-:-:S04]  /*0480*/  FFMA R5, R2, R5, R2 ;  /* 0x0000000502057223 */ /* 0x000fc80000000002 */
[----:B------:R-:W-:-:S04]  /*0490*/  FFMA R7, R5, R8, RZ ;  /* 0x0000000805077223 */ /* 0x000fc800000000ff */
[----:B------:R-:W-:-:S04]  /*04a0*/  FFMA R2, R7, -R9, R8 ;  /* 0x8000000907027223 */ /* 0x000fc80000000008 */
[----:B------:R-:W-:Y:S01]  /*04b0*/  FFMA R5, R5, R2, R7 ;  /* 0x0000000205057223 */ /* 0x000fe20000000007 */
[----:B-1----:R-:W-:Y:S06]  /*04c0*/  @!P0 BRA `(.L_x_5) ;  /* 0x0000000000148947 */ /* 0x002fec0003800000 */
[----:B------:R-:W0:Y:S01]  /*04d0*/  LDC R2, c[0x0][0x3c0] ;  /* 0x0000f000ff027b82 */ /* 0x000e220000000800 */
[----:B------:R-:W-:-:S07]  /*04e0*/  MOV R4, 0x510 ;  /* 0x0000051000047802 */ /* 0x000fce0000000f00 */
[----:B------:R-:W1:Y:S02]  /*04f0*/  LDC R5, c[0x0][0x3c4] ;  /* 0x0000f100ff057b82 */ /* 0x000e640000000800 */
[----:B01----:R-:W-:Y:S05]  /*0500*/  CALL.REL.NOINC `($__internal_0_$__cuda_sm3x_div_rn_noftz_f32_slowpath) ;  /* 0x0000001800607944 */ /* 0x003fea0003c00000 */
[----:B------:R-:W-:-:S07]  /*0510*/  MOV R5, R2 ;  /* 0x0000000200057202 */ /* 0x000fce0000000f00 */
.L_x_5:
[----:B------:R-:W0:Y:S01]  /*0520*/  LDCU UR4, c[0x0][0x3bc] ;  /* 0x00007780ff0477ac */ /* 0x000e220008000800 */
[----:B------:R-:W1:Y:S01]  /*0530*/  MUFU.RCP R2, R5 ;  /* 0x0000000500027308 */ /* 0x000e620000001000 */
[----:B0-----:R-:W-:Y:S02]  /*0540*/  IMAD.U32 R8, RZ, RZ, UR4 ;  /* 0x00000004ff087e24 */ /* 0x001fe4000f8e00ff */
[----:B-1----:R-:W-:-:S05]  /*0550*/  FFMA R7, R2, -R5, 1 ;  /* 0x3f80000002077423 */ /* 0x002fca0000000805 */
[----:B------:R-:W0:Y:S01]  /*0560*/  FCHK P0, R8, R5 ;  /* 0x0000000508007302 */ /* 0x000e220000000000 */
[----:B------:R-:W-:-:S04]  /*0570*/  FFMA R2, R2, R7, R2 ;  /* 0x0000000702027223 */ /* 0x000fc80000000002 */
[----:B------:R-:W-:-:S04]  /*0580*/  FFMA R4, R2, UR4, RZ ;  /* 0x0000000402047c23 */ /* 0x000fc800080000ff */
[----:B------:R-:W-:-:S04]  /*0590*/  FFMA R7, R4, -R5, UR4 ;  /* 0x0000000404077e23 */ /* 0x000fc80008000805 */
[----:B------:R-:W-:Y:S01]  /*05a0*/  FFMA R7, R2, R7, R4 ;  /* 0x0000000702077223 */ /* 0x000fe20000000004 */
[----:B0-----:R-:W-:Y:S06]  /*05b0*/  @!P0 BRA `(.L_x_6) ;  /* 0x0000000000108947 */ /* 0x001fec0003800000 */
[----:B------:R-:W0:Y:S01]  /*05c0*/  LDC R2, c[0x0][0x3bc] ;  /* 0x0000ef00ff027b82 */ /* 0x000e220000000800 */
[----:B------:R-:W-:-:S07]  /*05d0*/  MOV R4, 0x5f0 ;  /* 0x000005f000047802 */ /* 0x000fce0000000f00 */
[----:B0-----:R-:W-:Y:S05]  /*05e0*/  CALL.REL.NOINC `($__internal_0_$__cuda_sm3x_div_rn_noftz_f32_slowpath) ;  /* 0x0000001800287944 */ /* 0x001fea0003c00000 */
[----:B------:R-:W-:-:S07]  /*05f0*/  IMAD.MOV.U32 R7, RZ, RZ, R2 ;  /* 0x000000ffff077224 */ /* 0x000fce00078e0002 */
.L_x_6:
[----:B------:R-:W0:Y:S01]  /*0600*/  LDC R5, c[0x0][0x3d0] ;  /* 0x0000f400ff057b82 */ /* 0x000e220000000800 */
[----:B------:R-:W1:Y:S07]  /*0610*/  LDCU.64 UR6, c[0x0][0x3c8] ;  /* 0x00007900ff0677ac */ /* 0x000e6e0008000a00 */
[----:B------:R-:W2:Y:S01]  /*0620*/  LDC R8, c[0x0][0x3b8] ;  /* 0x0000ee00ff087b82 */ /* 0x000ea20000000800 */
[----:B-1----:R-:W-:Y:S02]  /*0630*/  IMAD.U32 R12, RZ, RZ, UR6 ;  /* 0x00000006ff0c7e24 */ /* 0x002fe4000f8e00ff */
[----:B0-----:R-:W-:-:S04]  /*0640*/  FADD R5, R5, UR7 ;  /* 0x0000000705057e21 */ /* 0x001fc80008000000 */
[----:B------:R-:W0:Y:S01]  /*0650*/  MUFU.RCP R2, R5 ;  /* 0x0000000500027308 */ /* 0x000e220000001000 */
[----:B--2---:R-:W-:-:S07]  /*0660*/  FFMA R7, R7, 1.93759998104072292697e+34, R8 ;  /* 0x786ed3e007077823 */ /* 0x004fce0000000008 */
[----:B------:R-:W1:Y:S01]  /*0670*/  FCHK P0, R12, R5 ;  /* 0x000000050c007302 */ /* 0x000e620000000000 */
[----:B0-----:R-:W-:-:S04]  /*0680*/  FFMA R9, -R5, R2, 1 ;  /* 0x3f80000005097423 */ /* 0x001fc80000000102 */
[----:B------:R-:W-:-:S04]  /*0690*/  FFMA R2, R2, R9, R2 ;  /* 0x0000000902027223 */ /* 0x000fc80000000002 */
[----:B------:R-:W-:-:S04]  /*06a0*/  FFMA R4, R2, UR6, RZ ;  /* 0x0000000602047c23 */ /* 0x000fc800080000ff */
[----:B------:R-:W-:-:S04]  /*06b0*/  FFMA R9, -R5, R4, UR6 ;  /* 0x0000000605097e23 */ /* 0x000fc80008000104 */
[----:B------:R-:W-:Y:S01]  /*06c0*/  FFMA R10, R2, R9, R4 ;  /* 0x00000009020a7223 */ /* 0x000fe20000000004 */
[----:B-1----:R-:W-:Y:S06]  /*06d0*/  @!P0 BRA `(.L_x_7) ;  /* 0x0000000000108947 */ /* 0x002fec0003800000 */
[----:B------:R-:W0:Y:S01]  /*06e0*/  LDC R2, c[0x0][0x3c8] ;  /* 0x0000f200ff027b82 */ /* 0x000e220000000800 */
[----:B------:R-:W-:-:S07]  /*06f0*/  MOV R4, 0x710 ;  /* 0x0000071000047802 */ /* 0x000fce0000000f00 */
[----:B0-----:R-:W-:Y:S05]  /*0700*/  CALL.REL.NOINC `($__internal_0_$__cuda_sm3x_div_rn_noftz_f32_slowpath) ;  /* 0x0000001400e07944 */ /* 0x001fea0003c00000 */
[----:B------:R-:W-:-:S07]  /*0710*/  IMAD.MOV.U32 R10, RZ, RZ, R2 ;  /* 0x000000ffff0a7224 */ /* 0x000fce00078e0002 */
.L_x_7:
[----:B------:R-:W0:Y:S01]  /*0720*/  LDC R8, c[0x0][0x3dc] ;  /* 0x0000f700ff087b82 */ /* 0x000e220000000800 */
[----:B------:R-:W-:Y:S02]  /*0730*/  HFMA2 R5, -RZ, RZ, 57792, -1268 ;  /* 0x7b0ee4f4ff057431 */ /* 0x000fe400000001ff */
[----:B------:R-:W-:Y:S02]  /*0740*/  IMAD.MOV.U32 R2, RZ, RZ, 0x3e550f8 ;  /* 0x03e550f8ff027424 */ /* 0x000fe400078e00ff */
[----:B------:R-:W-:Y:S02]  /*0750*/  FADD R10, -R10, -1.57500001492900247500e+35 ;  /* 0xf9f2aacc0a0a7421 */ /* 0x000fe40000000100 */
[----:B------:R-:W-:-:S04]  /*0760*/  FFMA R2, -R5, R2, 1 ;  /* 0x3f80000005027423 */ /* 0x000fc80000000102 */
[----:B------:R-:W-:Y:S01]  /*0770*/  FFMA R2, R2, -R5, -7.41949874973231584606e+35 ;  /* 0xfb0ee4f402027423 */ /* 0x000fe20000000805 */
[----:B0-----:R-:W0:Y:S03]  /*0780*/  FCHK P0, R8, -1.3477999830239047844e-36 ;  /* 0x83e550f808007902 */ /* 0x001e260000000000 */
[----:B------:R-:W-:-:S04]  /*0790*/  FFMA R5, R2, R8, RZ ;  /* 0x0000000802057223 */ /* 0x000fc800000000ff */
[----:B------:R-:W-:-:S04]  /*07a0*/  FFMA R4, R5, 1.3477999830239047844e-36, R8 ;  /* 0x03e550f805047823 */ /* 0x000fc80000000008 */
[----:B------:R-:W-:Y:S01]  /*07b0*/  FFMA R11, R2, R4, R5 ;  /* 0x00000004020b7223 */ /* 0x000fe20000000005 */
[----:B0-----:R-:W-:Y:S06]  /*07c0*/  @!P0 BRA `(.L_x_8) ;  /* 0x0000000000148947 */ /* 0x001fec0003800000 */
[----:B------:R-:W0:Y:S01]  /*07d0*/  LDC R2, c[0x0][0x3dc] ;  /* 0x0000f700ff027b82 */ /* 0x000e220000000800 */
[----:B------:R-:W-:Y:S01]  /*07e0*/  IMAD.MOV.U32 R5, RZ, RZ, -0x7c1aaf08 ;  /* 0x83e550f8ff057424 */ /* 0x000fe200078e00ff */
[----:B------:R-:W-:-:S07]  /*07f0*/  MOV R4, 0x810 ;  /* 0x0000081000047802 */ /* 0x000fce0000000f00 */
[----:B0-----:R-:W-:Y:S05]  /*0800*/  CALL.REL.NOINC `($__internal_0_$__cuda_sm3x_div_rn_noftz_f32_slowpath) ;  /* 0x0000001400a07944 */ /* 0x001fea0003c00000 */
[----:B------:R-:W-:-:S07]  /*0810*/  IMAD.MOV.U32 R11, RZ, RZ, R2 ;  /* 0x000000ffff0b7224 */ /* 0x000fce00078e0002 */
.L_x_8:
[----:B------:R-:W0:Y:S01]  /*0820*/  LDC R5, c[0x0][0x3e8] ;  /* 0x0000fa00ff057b82 */ /* 0x000e220000000800 */
[----:B------:R-:W1:Y:S01]  /*0830*/  LDCU UR4, c[0x0][0x3e4] ;  /* 0x00007c80ff0477ac */ /* 0x000e620008000800 */
[----:B------:R-:W-:Y:S01]  /*0840*/  FADD R11, R11, 1.65889997956710400000e+15 ;  /* 0x58bc98580b0b7421 */ /* 0x000fe20000000000 */
[----:B-1----:R-:W-:Y:S02]  /*0850*/  IMAD.U32 R4, RZ, RZ, UR4 ;  /* 0x00000004ff047e24 */ /* 0x002fe4000f8e00ff */
[----:B0-----:R-:W-:-:S04]  /*0860*/  FMUL R5, R5, -0.10233999788761138916 ;  /* 0xbdd197a205057820 */ /* 0x001fc80000400000 */
[----:B------:R-:W0:Y:S08]  /*0870*/  MUFU.RCP R12, R5 ;  /* 0x00000005000c7308 */ /* 0x000e300000001000 */
        /* <DEDUP_REMOVED lines=10> */
[----:B------:R-:W-:-:S07]  /*0920*/  MOV R12, R2 ;  /* 0x00000002000c7202 */ /* 0x000fce0000000f00 */
.L_x_9:
[C---:B------:R-:W-:Y:S01]  /*0930*/  FMUL R2, R12.reuse, 0.63661974668502807617 ;  /* 0x3f22f9830c027820 */ /* 0x040fe20000400000 */
[----:B------:R-:W-:Y:S01]  /*0940*/  SHF.R.U32.HI R13, RZ, 0x17, R12 ;  /* 0x00000017ff0d7819 */ /* 0x000fe2000001160c */
[----:B------:R-:W-:Y:S01]  /*0950*/  IMAD.SHL.U32 R14, R12, 0x100, RZ ;  /* 0x000001000c0e7824 */ /* 0x000fe200078e00ff */
[----:B------:R-:W0:Y:S02]  /*0960*/  LDCU.64 UR6, c[0x0][0x358] ;  /* 0x00006b00ff0677ac */ /* 0x000e240008000a00 */
[C---:B------:R-:W-:Y:S01]  /*0970*/  LOP3.LUT R8, R13.reuse, 0xe0, RZ, 0xc0, !PT ;  /* 0x000000e00d087812 */ /* 0x040fe200078ec0ff */
[----:B------:R-:W1:Y:S01]  /*0980*/  F2I.NTZ R2, R2 ;  /* 0x0000000200027305 */ /* 0x000e620000203100 */
[----:B------:R-:W-:Y:S02]  /*0990*/  LOP3.LUT P0, R13, R13, 0x1f, RZ, 0xc0, !PT ;  /* 0x0000001f0d0d7812 */ /* 0x000fe4000780c0ff */
[----:B------:R-:W-:Y:S01]  /*09a0*/  LOP3.LUT R14, R14, 0x80000000, RZ, 0xfc, !PT ;  /* 0x800000000e0e7812 */ /* 0x000fe200078efcff */
[----:B------:R-:W-:Y:S01]  /*09b0*/  VIADD R8, R8, 0xffffff80 ;  /* 0xffffff8008087836 */ /* 0x000fe20000000000 */
[----:B------:R-:W-:-:S04]  /*09c0*/  IADD3 R15, PT, PT, -R13, 0x20, RZ ;  /* 0x000000200d0f7810 */ /* 0x000fc80007ffe1ff */
[----:B------:R-:W-:-:S05]  /*09d0*/  SHF.R.U32.HI R16, RZ, 0x5, R8 ;  /* 0x00000005ff107819 */ /* 0x000fca0000011608 */
[----:B------:R-:W-:Y:S01]  /*09e0*/  IMAD R16, R16, -0x4, R1 ;  /* 0xfffffffc10107824 */ /* 0x000fe200078e0201 */
[----:B-1----:R-:W-:-:S05]  /*09f0*/  I2FP.F32.S32 R5, R2 ;  /* 0x0000000200057245 */ /* 0x002fca0000201400 */
[----:B------:R-:W-:-:S04]  /*0a00*/  FFMA R4, R5, -1.5707962512969970703, R12 ;  /* 0xbfc90fda05047823 */ /* 0x000fc8000000000c */
[----:B------:R-:W-:-:S04]  /*0a10*/  FFMA R4, R5, -7.5497894158615963534e-08, R4 ;  /* 0xb3a2216805047823 */ /* 0x000fc80000000004 */
[----:B------:R-:W-:Y:S01]  /*0a20*/  FFMA R4, R5, -5.3903029534742383927e-15, R4 ;  /* 0xa7c234c505047823 */ /* 0x000fe20000000004 */
[----:B------:R-:W-:Y:S01]  /*0a30*/  FMUL R5, RZ, R12 ;  /* 0x0000000cff057220 */ /* 0x000fe20000400000 */
[----:B0-----:R-:W-:Y:S06]  /*0a40*/  @P0 BRA `(.L_x_10) ;  /* 0x0000000800600947 */ /* 0x001fec0003800000 */
[----:B------:R-:W0:Y:S02]  /*0a50*/  LDCU UR4, c[0x0][0x398] ;  /* 0x00007300ff0477ac */ /* 0x000e240008000800 */
[----:B0-----:R-:W-:-:S09]  /*0a60*/  UISETP.GT.AND UP0, UPT, UR4, URZ, UPT ;  /* 0x000000ff0400728c */ /* 0x001fd2000bf04270 */
[----:B------:R-:W-:Y:S05]  /*0a70*/  BRA.U UP0, `(.L_x_11) ;  /* 0x0000000500247547 */ /* 0x000fea000b800000 */
[----:B------:R-:W-:Y:S01]  /*0a80*/  FSETP.GE.AND P1, PT, |R12|, 105615, PT ;  /* 0x47ce47800c00780b */ /* 0x000fe20003f26200 */
[----:B------:R-:W-:-:S03]  /*0a90*/  IMAD.MOV.U32 R15, RZ, RZ, RZ ;  /* 0x000000ffff0f7224 */ /* 0x000fc600078e00ff */
[----:B------:R-:W-:Y:S02]  /*0aa0*/  FSETP.EQ.OR P0, PT, |R12|, +INF , !P1 ;  /* 0x7f8000000c00780b */ /* 0x000fe40004f02600 */
[----:B------:R-:W-:Y:S02]  /*0ab0*/  FSEL R17, R4, R5, !P1 ;  /* 0x0000000504117208 */ /* 0x000fe40004800000 */
[----:B------:R-:W-:-:S09]  /*0ac0*/  SEL R18, R2, RZ, !P1 ;  /* 0x000000ff02127207 */ /* 0x000fd20004800000 */
.L_x_15:
[----:B0-----:R-:W0:Y:S01]  /*0ad0*/  LDC.64 R4, c[0x0][0x390] ;  /* 0x0000e400ff047b82 */ /* 0x001e220000000a00 */
[----:B------:R-:W-:Y:S01]  /*0ae0*/  FSETP.GTU.AND P1, PT, R3, R10, PT ;  /* 0x0000000a0300720b */ /* 0x000fe20003f2c000 */
[----:B------:R-:W-:Y:S02]  /*0af0*/  IMAD.MOV.U32 R8, RZ, RZ, R3 ;  /* 0x000000ffff087224 */ /* 0x000fe400078e0003 */
[----:B0-----:R-:W-:-:S05]  /*0b00*/  IMAD.WIDE.U32 R4, R15, 0x4, R4 ;  /* 0x000000040f047825 */ /* 0x001fca00078e0004 */
[----:B------:R0:W-:Y:S05]  /*0b10*/  STG.E desc[UR6][R4.64], R0 ;  /* 0x0000000004007986 */ /* 0x0001ea000c101906 */
[----:B------:R-:W-:Y:S05]  /*0b20*/  @P1 BRA `(.L_x_12) ;  /* 0x0000000000e41947 */ /* 0x000fea0003800000 */
[----:B------:R-:W-:Y:S01]  /*0b30*/  MOV R13, R18 ;  /* 0x00000012000d7202 */ /* 0x000fe20000000f00 */
[----:B------:R-:W-:Y:S01]  /*0b40*/  IMAD.MOV.U32 R2, RZ, RZ, R17 ;  /* 0x000000ffff027224 */ /* 0x000fe200078e0011 */
[----:B------:R-:W-:Y:S06]  /*0b50*/  @P0 BRA `(.L_x_13) ;  /* 0x0000000000880947 */ /* 0x000fec0003800000 */
[----:B0-----:R-:W0:Y:S01]  /*0b60*/  LDC.64 R4, c[0x4][0x10] ;  /* 0x01000400ff047b82 */ /* 0x001e220000000a00 */
[----:B------:R-:W-:Y:S02]  /*0b70*/  HFMA2 R2, -RZ, RZ, 0, 0 ;  /* 0x00000000ff027431 */ /* 0x000fe400000001ff */
[----:B------:R-:W-:Y:S02]  /*0b80*/  IMAD.MOV.U32 R19, RZ, RZ, RZ ;  /* 0x000000ffff137224 */ /* 0x000fe400078e00ff */
[----:B------:R-:W-:-:S07]  /*0b90*/  IMAD.MOV.U32 R13, RZ, RZ, RZ ;  /* 0x000000ffff0d7224 */ /* 0x000fce00078e00ff */
.L_x_14:
[----:B0-----:R-:W-:-:S06]  /*0ba0*/  IMAD.WIDE.U32 R8, R2, 0x4, R4 ;  /* 0x0000000402087825 */ /* 0x001fcc00078e0004 */
[----:B------:R-:W2:Y:S01]  /*0bb0*/  LDG.E.CONSTANT R9, desc[UR6][R8.64] ;  /* 0x0000000608097981 */ /* 0x000ea2000c1e9900 */
[C---:B-1----:R-:W-:Y:S02]  /*0bc0*/  IMAD R7, R2.reuse, 0x4, R1 ;  /* 0x0000000402077824 */ /* 0x042fe400078e0201 */
[----:B------:R-:W-:-:S05]  /*0bd0*/  VIADD R2, R2, 0x1 ;  /* 0x0000000102027836 */ /* 0x000fca0000000000 */
[----:B------:R-:W-:Y:S01]  /*0be0*/  ISETP.NE.AND P1, PT, R2, 0x6, PT ;  /* 0x000000060200780c */ /* 0x000fe20003f25270 */
[----:B--2---:R-:W-:-:S03]  /*0bf0*/  IMAD.WIDE.U32 R20, R9, R14, RZ ;  /* 0x0000000e09147225 */ /* 0x004fc600078e00ff */
[----:B------:R-:W-:-:S05]  /*0c00*/  IADD3 R20, P2, PT, R20, R19, RZ ;  /* 0x0000001314147210 */ /* 0x000fca0007f5e0ff */
[----:B------:R1:W-:Y:S01]  /*0c10*/  STL [R7], R20 ;  /* 0x0000001407007387 */ /* 0x0003e20000100800 */
[----:B------:R-:W-:-:S03]  /*0c20*/  IMAD.X R19, R21, 0x1, R13, P2 ;  /* 0x0000000115137824 */ /* 0x000fc600010e060d */
[----:B------:R-:W-:Y:S05]  /*0c30*/  @P1 BRA `(.L_x_14) ;  /* 0xfffffffc00d81947 */ /* 0x000fea000383ffff */
[----:B------:R0:W-:Y:S04]  /*0c40*/  STL [R1+0x18], R19 ;  /* 0x0000181301007387 */ /* 0x0001e80000100800 */
[----:B------:R-:W2:Y:S04]  /*0c50*/  LDL R2, [R16+0x14] ;  /* 0x0000140010027983 */ /* 0x000ea80000100800 */
[----:B-1----:R-:W2:Y:S01]  /*0c60*/  LDL R7, [R16+0x18] ;  /* 0x0000180010077983 */ /* 0x002ea20000100800 */
[----:B------:R-:W-:Y:S01]  /*0c70*/  UMOV UR8, 0x54442d19 ;  /* 0x54442d1900087882 */ /* 0x000fe20000000000 */
[----:B------:R-:W-:Y:S01]  /*0c80*/  UMOV UR9, 0x3bf921fb ;  /* 0x3bf921fb00097882 */ /* 0x000fe20000000000 */
[----:B------:R-:W-:-:S02]  /*0c90*/  ISETP.GE.AND P1, PT, R12, RZ, PT ;  /* 0x000000ff0c00720c */ /* 0x000fc40003f26270 */
[C---:B--2---:R-:W-:Y:S02]  /*0ca0*/  SHF.L.W.U32.HI R13, R2.reuse, 0x2, R7 ;  /* 0x00000002020d7819 */ /* 0x044fe40000010e07 */
[----:B------:R-:W-:Y:S02]  /*0cb0*/  SHF.L.U32 R2, R2, 0x2, RZ ;  /* 0x0000000202027819 */ /* 0x000fe400000006ff */
[----:B------:R-:W-:Y:S02]  /*0cc0*/  SHF.R.S32.HI R5, RZ, 0x1f, R13 ;  /* 0x0000001fff057819 */ /* 0x000fe4000001140d */
[----:B0-----:R-:W-:Y:S02]  /*0cd0*/  LOP3.LUT R19, R13, R12, RZ, 0x3c, !PT ;  /* 0x0000000c0d137212 */ /* 0x001fe400078e3cff */
[C---:B------:R-:W-:Y:S02]  /*0ce0*/  LOP3.LUT R4, R5.reuse, R2, RZ, 0x3c, !PT ;  /* 0x0000000205047212 */ /* 0x040fe400078e3cff */
[----:B------:R-:W-:-:S02]  /*0cf0*/  LOP3.LUT R5, R5, R13, RZ, 0x3c, !PT ;  /* 0x0000000d05057212 */ /* 0x000fc400078e3cff */
[----:B------:R-:W-:Y:S02]  /*0d00*/  SHF.R.U32.HI R2, RZ, 0x1e, R7 ;  /* 0x0000001eff027819 */ /* 0x000fe40000011607 */
[----:B------:R-:W-:Y:S02]  /*0d10*/  ISETP.GE.AND P2, PT, R19, RZ, PT ;  /* 0x000000ff1300720c */ /* 0x000fe40003f46270 */
[----:B------:R-:W0:Y:S01]  /*0d20*/  I2F.F64.S64 R4, R4 ;  /* 0x0000000400047312 */ /* 0x000e220000301c00 */
[----:B------:R-:W-:-:S05]  /*0d30*/  LEA.HI R13, R13, R2, RZ, 0x1 ;  /* 0x000000020d0d7211 */ /* 0x000fca00078f08ff */
[----:B------:R-:W-:Y:S01]  /*0d40*/  @!P1 IMAD.MOV R13, RZ, RZ, -R13 ;  /* 0x000000ffff0d9224 */ /* 0x000fe200078e0a0d */
[----:B0-----:R-:W-:-:S10]  /*0d50*/  DMUL R8, R4, UR8 ;  /* 0x0000000804087c28 */ /* 0x001fd40008000000 */
[----:B------:R-:W0:Y:S02]  /*0d60*/  F2F.F32.F64 R8, R8 ;  /* 0x0000000800087310 */ /* 0x000e240000301000 */
[----:B0-----:R-:W-:-:S07]  /*0d70*/  FSEL R2, -R8, R8, !P2 ;  /* 0x0000000808027208 */ /* 0x001fce0005000100 */
.L_x_13:
[----:B0-----:R-:W-:Y:S02]  /*0d80*/  IMAD.MOV.U32 R4, RZ, RZ, 0x37cbac00 ;  /* 0x37cbac00ff047424 */ /* 0x001fe400078e00ff */
[----:B------:R-:W-:Y:S01]  /*0d90*/  FMUL R5, R2, R2 ;  /* 0x0000000202057220 */ /* 0x000fe20000400000 */
[----:B------:R-:W-:Y:S01]  /*0da0*/  LOP3.LUT R7, R13, 0x1, RZ, 0xc0, !PT ;  /* 0x000000010d077812 */ /* 0x000fe200078ec0ff */
[----:B------:R-:W-:Y:S01]  /*0db0*/  IMAD.MOV.U32 R8, RZ, RZ, 0x3d2aaabb ;  /* 0x3d2aaabbff087424 */ /* 0x000fe200078e00ff */
[----:B------:R-:W0:Y:S01]  /*0dc0*/  LDCU UR4, c[0x0][0x3e0] ;  /* 0x00007c00ff0477ac */ /* 0x000e220008000800 */
[----:B------:R-:W-:Y:S01]  /*0dd0*/  FFMA R4, R5, R4, -0.0013887860113754868507 ;  /* 0xbab607ed05047423 */ /* 0x000fe20000000004 */
[----:B------:R-:W-:Y:S02]  /*0de0*/  ISETP.NE.U32.AND P1, PT, R7, 0x1, PT ;  /* 0x000000010700780c */ /* 0x000fe40003f25070 */
[----:B------:R-:W-:Y:S02]  /*0df0*/  MOV R7, 0x3effffff ;  /* 0x3effffff00077802 */ /* 0x000fe40000000f00 */
[----:B------:R-:W-:-:S02]  /*0e00*/  FSEL R4, R4, -0.00019574658654164522886, !P1 ;  /* 0xb94d415304047808 */ /* 0x000fc40004800000 */
[----:B------:R-:W-:Y:S02]  /*0e10*/  FSEL R8, R8, 0.0083327032625675201416, !P1 ;  /* 0x3c0885e408087808 */ /* 0x000fe40004800000 */
[----:B------:R-:W-:Y:S02]  /*0e20*/  LOP3.LUT P2, RZ, R13, 0x2, RZ, 0xc0, !PT ;  /* 0x000000020dff7812 */ /* 0x000fe4000784c0ff */
[----:B------:R-:W-:Y:S01]  /*0e30*/  FSEL R2, R2, 1, P1 ;  /* 0x3f80000002027808 */ /* 0x000fe20000800000 */
[----:B------:R-:W-:Y:S01]  /*0e40*/  FFMA R4, R5, R4, R8 ;  /* 0x0000000405047223 */ /* 0x000fe20000000008 */
[----:B------:R-:W-:-:S05]  /*0e50*/  FSEL R8, -R7, -0.16666662693023681641, !P1 ;  /* 0xbe2aaaa807087808 */ /* 0x000fca0004800100 */
[C---:B------:R-:W-:Y:S01]  /*0e60*/  FFMA R4, R5.reuse, R4, R8 ;  /* 0x0000000405047223 */ /* 0x040fe20000000008 */
[----:B------:R-:W-:-:S04]  /*0e70*/  FFMA R5, R5, R2, RZ ;  /* 0x0000000205057223 */ /* 0x000fc800000000ff */
[----:B------:R-:W-:-:S04]  /*0e80*/  FFMA R2, R5, R4, R2 ;  /* 0x0000000405027223 */ /* 0x000fc80000000002 */
[----:B------:R-:W-:-:S04]  /*0e90*/  @P2 FADD R2, RZ, -R2 ;  /* 0x80000002ff022221 */ /* 0x000fc80000000000 */
[----:B0-----:R-:W-:-:S04]  /*0ea0*/  FADD R2, R2, UR4 ;  /* 0x0000000402027e21 */ /* 0x001fc80008000000 */
[----:B------:R-:W-:-:S07]  /*0eb0*/  FADD R8, R11, R2 ;  /* 0x000000020b087221 */ /* 0x000fce0000000000 */
.L_x_12:
[----:B------:R-:W1:Y:S01]  /*0ec0*/  LDCU UR4, c[0x0][0x384] ;  /* 0x00007080ff0477ac */ /* 0x000e620008000800 */
[----:B------:R-:W-:-:S05]  /*0ed0*/  VIADD R15, R15, 0x1 ;  /* 0x000000010f0f7836 */ /* 0x000fca0000000000 */
[----:B-1----:R-:W-:-:S13]  /*0ee0*/  ISETP.NE.AND P1, PT, R15, UR4, PT ;  /* 0x000000040f007c0c */ /* 0x002fda000bf25270 */
[----:B------:R-:W-:Y:S05]  /*0ef0*/  @!P1 BRA `(.L_x_1) ;  /* 0x0000000c00b49947 */ /* 0x000fea0003800000 */
[----:B------:R-:W-:Y:S05]  /*0f00*/  BRA `(.L_x_15) ;  /* 0xfffffff800f07947 */ /* 0x000fea000383ffff */
.L_x_11:
[----:B------:R-:W-:Y:S01]  /*0f10*/  FSETP.GE.AND P1, PT, |R12|, 105615, PT ;  /* 0x47ce47800c00780b */ /* 0x000fe20003f26200 */
[----:B------:R-:W-:-:S03]  /*0f20*/  IMAD.MOV.U32 R13, RZ, RZ, RZ ;  /* 0x000000ffff0d7224 */ /* 0x000fc600078e00ff */
[----:B------:R-:W-:Y:S02]  /*0f30*/  FSETP.EQ.OR P0, PT, |R12|, +INF , !P1 ;  /* 0x7f8000000c00780b */ /* 0x000fe40004f02600 */
[----:B------:R-:W-:Y:S02]  /*0f40*/  FSEL R15, R4, R5, !P1 ;  /* 0x00000005040f7208 */ /* 0x000fe40004800000 */
[----:B------:R-:W-:-:S09]  /*0f50*/  SEL R17, R2, RZ, !P1 ;  /* 0x000000ff02117207 */ /* 0x000fd20004800000 */
.L_x_19:
        /* <DEDUP_REMOVED lines=9> */
[----:B------:R-:W-:Y:S01]  /*0ff0*/  CS2R R4, SRZ ;  /* 0x0000000000047805 */ /* 0x000fe2000001ff00 */
[----:B0-----:R-:W-:Y:S01]  /*1000*/  IMAD.MOV.U32 R2, RZ, RZ, R1 ;  /* 0x000000ffff027224 */ /* 0x001fe200078e0001 */
[----:B------:R-:W0:Y:S01]  /*1010*/  LDCU.64 UR8, c[0x4][0x10] ;  /* 0x01000200ff0877ac */ /* 0x000e220008000a00 */
[----:B------:R-:W-:-:S05]  /*1020*/  UMOV UR4, URZ ;  /* 0x000000ff00047c82 */ /* 0x000fca0008000000 */
.L_x_18:
[----:B0-----:R-:W-:Y:S01]  /*1030*/  IMAD.U32 R18, RZ, RZ, UR8 ;  /* 0x00000008ff127e24 */ /* 0x001fe2000f8e00ff */
[----:B------:R-:W-:-:S05]  /*1040*/  MOV R19, UR9 ;  /* 0x0000000900137c02 */ /* 0x000fca0008000f00 */
[----:B------:R-:W2:Y:S01]  /*1050*/  LDG.E.CONSTANT R9, desc[UR6][R18.64] ;  /* 0x0000000612097981 */ /* 0x000ea2000c1e9900 */
[----:B------:R-:W-:Y:S02]  /*1060*/  UIADD3 UR8, UP0, UPT, UR8, 0x4, URZ ;  /* 0x0000000408087890 */ /* 0x000fe4000ff1e0ff */
[----:B------:R-:W-:Y:S02]  /*1070*/  UIADD3 UR4, UPT, UPT, UR4, 0x1, URZ ;  /* 0x0000000104047890 */ /* 0x000fe4000fffe0ff */
[----:B------:R-:W-:Y:S02]  /*1080*/  UIADD3.X UR9, UPT, UPT, URZ, UR9, URZ, UP0, !UPT ;  /* 0x00000009ff097290 */ /* 0x000fe400087fe4ff */
[----:B------:R-:W-:Y:S01]  /*1090*/  UISETP.NE.AND UP0, UPT, UR4, 0x6, UPT ;  /* 0x000000060400788c */ /* 0x000fe2000bf05270 */
[----:B--2---:R-:W-:-:S03]  /*10a0*/  IMAD.WIDE.U32 R8, R9, R14, RZ ;  /* 0x0000000e09087225 */ /* 0x004fc600078e00ff */
[----:B------:R-:W-:-:S05]  /*10b0*/  IADD3 R3, P1, PT, R8, R4, RZ ;  /* 0x0000000408037210 */ /* 0x000fca0007f3e0ff */
[----:B------:R0:W-:Y:S01]  /*10c0*/  STL [R2], R3 ;  /* 0x0000000302007387 */ /* 0x0001e20000100800 */
[----:B------:R-:W-:Y:S02]  /*10d0*/  IMAD.X R4, R9, 0x1, R5, P1 ;  /* 0x0000000109047824 */ /* 0x000fe400008e0605 */
[----:B0-----:R-:W-:Y:S01]  /*10e0*/  VIADD R2, R2, 0x4 ;  /* 0x0000000402027836 */ /* 0x001fe20000000000 */
[----:B------:R-:W-:Y:S06]  /*10f0*/  BRA.U UP0, `(.L_x_18) ;  /* 0xfffffffd00cc7547 */ /* 0x000fec000b83ffff */
[----:B------:R0:W-:Y:S04]  /*1100*/  STL [R1+0x18], R4 ;  /* 0x0000180401007387 */ /* 0x0001e80000100800 */
[----:B------:R-:W2:Y:S04]  /*1110*/  LDL R2, [R16+0x14] ;  /* 0x0000140010027983 */ /* 0x000ea80000100800 */
[----:B------:R-:W2:Y:S01]  /*1120*/  LDL R5, [R16+0x18] ;  /* 0x0000180010057983 */ /* 0x000ea20000100800 */
[----:B------:R-:W-:Y:S01]  /*1130*/  UMOV UR8, 0x54442d19 ;  /* 0x54442d1900087882 */ /* 0x000fe20000000000 */
[----:B------:R-:W-:Y:S01]  /*1140*/  UMOV UR9, 0x3bf921fb ;  /* 0x3bf921fb00097882 */ /* 0x000fe20000000000 */
[----:B------:R-:W-:-:S02]  /*1150*/  ISETP.GE.AND P2, PT, R12, RZ, PT ;  /* 0x000000ff0c00720c */ /* 0x000fc40003f46270 */
[C-C-:B--2---:R-:W-:Y:S01]  /*1160*/  SHF.L.W.U32.HI R9, R2.reuse, 0x2, R5.reuse ;  /* 0x0000000202097819 */ /* 0x144fe20000010e05 */
[----:B------:R-:W-:Y:S01]  /*1170*/  IMAD.SHL.U32 R2, R2, 0x4, RZ ;  /* 0x0000000402027824 */ /* 0x000fe200078e00ff */
[----:B0-----:R-:W-:Y:S02]  /*1180*/  SHF.R.U32.HI R4, RZ, 0x1e, R5 ;  /* 0x0000001eff047819 */ /* 0x001fe40000011605 */
[----:B------:R-:W-:Y:S02]  /*1190*/  SHF.R.S32.HI R3, RZ, 0x1f, R9 ;  /* 0x0000001fff037819 */ /* 0x000fe40000011409 */
[----:B------:R-:W-:Y:S02]  /*11a0*/  LOP3.LUT R8, R9, R12, RZ, 0x3c, !PT ;  /* 0x0000000c09087212 */ /* 0x000fe400078e3cff */
[C---:B------:R-:W-:Y:S02]  /*11b0*/  LOP3.LUT R2, R3.reuse, R2, RZ, 0x3c, !PT ;  /* 0x0000000203027212 */ /* 0x040fe400078e3cff */
[----:B------:R-:W-:-:S02]  /*11c0*/  LOP3.LUT R3, R3, R9, RZ, 0x3c, !PT ;  /* 0x0000000903037212 */ /* 0x000fc400078e3cff */
[----:B------:R-:W-:Y:S02]  /*11d0*/  ISETP.GE.AND P1, PT, R8, RZ, PT ;  /* 0x000000ff0800720c */ /* 0x000fe40003f26270 */
[----:B------:R-:W-:Y:S02]  /*11e0*/  LEA.HI R9, R9, R4, RZ, 0x1 ;  /* 0x0000000409097211 */ /* 0x000fe400078f08ff */
[----:B------:R-:W0:Y:S02]  /*11f0*/  I2F.F64.S64 R2, R2 ;  /* 0x0000000200027312 */ /* 0x000e240000301c00 */
[----:B------:R-:W-:Y:S01]  /*1200*/  @!P2 IADD3 R9, PT, PT, -R9, RZ, RZ ;  /* 0x000000ff0909a210 */ /* 0x000fe20007ffe1ff */
[----:B0-----:R-:W-:-:S10]  /*1210*/  DMUL R18, R2, UR8 ;  /* 0x0000000802127c28 */ /* 0x001fd40008000000 */
[----:B------:R-:W0:Y:S02]  /*1220*/  F2F.F32.F64 R18, R18 ;  /* 0x0000001200127310 */ /* 0x000e240000301000 */
[----:B0-----:R-:W-:-:S07]  /*1230*/  FSEL R4, -R18, R18, !P1 ;  /* 0x0000001212047208 */ /* 0x001fce0004800100 */
.L_x_17:
[----:B0-----:R-:W-:Y:S02]  /*1240*/  IMAD.MOV.U32 R2, RZ, RZ, 0x37cbac00 ;  /* 0x37cbac00ff027424 */ /* 0x001fe400078e00ff */
[----:B------:R-:W-:Y:S01]  /*1250*/  FMUL R3, R4, R4 ;  /* 0x0000000404037220 */ /* 0x000fe20000400000 */
[----:B------:R-:W-:Y:S01]  /*1260*/  LOP3.LUT R5, R9, 0x1, RZ, 0xc0, !PT ;  /* 0x0000000109057812 */ /* 0x000fe200078ec0ff */
[----:B------:R-:W-:Y:S01]  /*1270*/  IMAD.MOV.U32 R8, RZ, RZ, 0x3d2aaabb ;  /* 0x3d2aaabbff087424 */ /* 0x000fe200078e00ff */
[----:B------:R-:W0:Y:S01]  /*1280*/  LDCU UR4, c[0x0][0x3e0] ;  /* 0x00007c00ff0477ac */ /* 0x000e220008000800 */
[----:B------:R-:W-:Y:S01]  /*1290*/  FFMA R2, R3, R2, -0.0013887860113754868507 ;  /* 0xbab607ed03027423 */ /* 0x000fe20000000002 */
[----:B------:R-:W-:Y:S01]  /*12a0*/  ISETP.NE.U32.AND P1, PT, R5, 0x1, PT ;  /* 0x000000010500780c */ /* 0x000fe20003f25070 */
[----:B------:R-:W-:Y:S01]  /*12b0*/  IMAD.MOV.U32 R18, RZ, RZ, 0x3effffff ;  /* 0x3effffffff127424 */ /* 0x000fe200078e00ff */
[----:B------:R-:W-:Y:S02]  /*12c0*/  LOP3.LUT P2, RZ, R9, 0x2, RZ, 0xc0, !PT ;  /* 0x0000000209ff7812 */ /* 0x000fe4000784c0ff */
[----:B------:R-:W-:-:S02]  /*12d0*/  FSEL R2, R2, -0.00019574658654164522886, !P1 ;  /* 0xb94d415302027808 */ /* 0x000fc40004800000 */
[----:B------:R-:W-:Y:S02]  /*12e0*/  FSEL R8, R8, 0.0083327032625675201416, !P1 ;  /* 0x3c0885e408087808 */ /* 0x000fe40004800000 */
[----:B------:R-:W-:-:S03]  /*12f0*/  FSEL R18, -R18, -0.16666662693023681641, !P1 ;  /* 0xbe2aaaa812127808 */ /* 0x000fc60004800100 */
[----:B------:R-:W-:Y:S01]  /*1300*/  FFMA R8, R3, R2, R8 ;  /* 0x0000000203087223 */ /* 0x000fe20000000008 */
[----:B------:R-:W-:-:S03]  /*1310*/  FSEL R2, R4, 1, P1 ;  /* 0x3f80000004027808 */ /* 0x000fc60000800000 */
[C---:B------:R-:W-:Y:S02]  /*1320*/  FFMA R8, R3.reuse, R8, R18 ;  /* 0x0000000803087223 */ /* 0x040fe40000000012 */
[----:B------:R-:W-:-:S04]  /*1330*/  FFMA R3, R3, R2, RZ ;  /* 0x0000000203037223 */ /* 0x000fc800000000ff */
[----:B------:R-:W-:-:S04]  /*1340*/  FFMA R2, R3, R8, R2 ;  /* 0x0000000803027223 */ /* 0x000fc80000000002 */
[----:B------:R-:W-:-:S04]  /*1350*/  @P2 FADD R2, RZ, -R2 ;  /* 0x80000002ff022221 */ /* 0x000fc80000000000 */
[----:B0-----:R-:W-:-:S04]  /*1360*/  FADD R2, R2, UR4 ;  /* 0x0000000402027e21 */ /* 0x001fc80008000000 */
[----:B------:R-:W-:-:S07]  /*1370*/  FADD R8, R11, R2 ;  /* 0x000000020b087221 */ /* 0x000fce0000000000 */
.L_x_16:
[----:B------:R-:W1:Y:S01]  /*1380*/  LDCU UR4, c[0x0][0x384] ;  /* 0x00007080ff0477ac */ /* 0x000e620008000800 */
[----:B------:R-:W-:-:S04]  /*1390*/  IADD3 R13, PT, PT, R13, 0x1, RZ ;  /* 0x000000010d0d7810 */ /* 0x000fc80007ffe0ff */
[----:B-1----:R-:W-:-:S13]  /*13a0*/  ISETP.NE.AND P1, PT, R13, UR4, PT ;  /* 0x000000040d007c0c */ /* 0x002fda000bf25270 */
[----:B------:R-:W-:Y:S05]  /*13b0*/  @!P1 BRA `(.L_x_1) ;  /* 0x0000000800849947 */ /* 0x000fea0003800000 */
[----:B------:R-:W-:Y:S05]  /*13c0*/  BRA `(.L_x_19) ;  /* 0xfffffff800e47947 */ /* 0x000fea000383ffff */
.L_x_10:
        /* <DEDUP_REMOVED lines=8> */
.L_x_24:
[----:B0-----:R-:W0:Y:S01]  /*1450*/  LDC.64 R4, c[0x0][0x390] ;  /* 0x0000e400ff047b82 */ /* 0x001e220000000a00 */
[----:B-1----:R-:W1:Y:S01]  /*1460*/  LDCU UR4, c[0x0][0x384] ;  /* 0x00007080ff0477ac */ /* 0x002e620008000800 */
[----:B------:R-:W-:Y:S01]  /*1470*/  FSETP.GTU.AND P2, PT, R3, R10, PT ;  /* 0x0000000a0300720b */ /* 0x000fe20003f4c000 */
[----:B------:R-:W-:Y:S02]  /*1480*/  IMAD.MOV.U32 R8, RZ, RZ, R3 ;  /* 0x000000ffff087224 */ /* 0x000fe400078e0003 */
[----:B0-----:R-:W-:-:S04]  /*1490*/  IMAD.WIDE.U32 R4, R17, 0x4, R4 ;  /* 0x0000000411047825 */ /* 0x001fc800078e0004 */
[----:B------:R-:W-:Y:S01]  /*14a0*/  VIADD R17, R17, 0x1 ;  /* 0x0000000111117836 */ /* 0x000fe20000000000 */
[----:B------:R0:W-:Y:S04]  /*14b0*/  STG.E desc[UR6][R4.64], R0 ;  /* 0x0000000004007986 */ /* 0x0001e8000c101906 */
[----:B-1----:R-:W-:Y:S01]  /*14c0*/  ISETP.NE.AND P1, PT, R17, UR4, PT ;  /* 0x0000000411007c0c */ /* 0x002fe2000bf25270 */
[----:B------:R-:W-:-:S12]  /*14d0*/  @P2 BRA `(.L_x_21) ;  /* 0x0000000000fc2947 */ /* 0x000fd80003800000 */
[----:B------:R-:W-:Y:S01]  /*14e0*/  MOV R19, R2 ;  /* 0x0000000200137202 */ /* 0x000fe20000000f00 */
[----:B------:R-:W-:Y:S01]  /*14f0*/  IMAD.MOV.U32 R18, RZ, RZ, R7 ;  /* 0x000000ffff127224 */ /* 0x000fe200078e0007 */
[----:B------:R-:W-:Y:S06]  /*1500*/  @P0 BRA `(.L_x_22) ;  /* 0x0000000000a00947 */ /* 0x000fec0003800000 */
[----:B0-----:R-:W0:Y:S01]  /*1510*/  LDC.64 R4, c[0x4][0x10] ;  /* 0x01000400ff047b82 */ /* 0x001e220000000a00 */
[----:B------:R-:W-:Y:S01]  /*1520*/  CS2R R20, SRZ ;  /* 0x0000000000147805 */ /* 0x000fe2000001ff00 */
[----:B------:R-:W-:-:S07]  /*1530*/  IMAD.MOV.U32 R25, RZ, RZ, RZ ;  /* 0x000000ffff197224 */ /* 0x000fce00078e00ff */
.L_x_23:
[----:B0-----:R-:W-:-:S06]  /*1540*/  IMAD.WIDE.U32 R8, R21, 0x4, R4 ;  /* 0x0000000415087825 */ /* 0x001fcc00078e0004 */
[----:B------:R-:W2:Y:S01]  /*1550*/  LDG.E.CONSTANT R9, desc[UR6][R8.64] ;  /* 0x0000000608097981 */ /* 0x000ea2000c1e9900 */
[C---:B-1----:R-:W-:Y:S01]  /*1560*/  IMAD R22, R21.reuse, 0x4, R1 ;  /* 0x0000000415167824 */ /* 0x042fe200078e0201 */
[----:B------:R-:W-:-:S04]  /*1570*/  IADD3 R21, PT, PT, R21, 0x1, RZ ;  /* 0x0000000115157810 */ /* 0x000fc80007ffe0ff */
        /* <DEDUP_REMOVED lines=8> */
[----:B------:R-:W3:Y:S04]  /*1600*/  LDL R8, [R16+0x18] ;  /* 0x0000180010087983 */ /* 0x000ee80000100800 */
[----:B------:R-:W4:Y:S01]  /*1610*/  LDL R18, [R16+0x10] ;  /* 0x0000100010127983 */ /* 0x000f220000100800 */
[----:B------:R-:W-:Y:S01]  /*1620*/  UMOV UR8, 0x54442d19 ;  /* 0x54442d1900087882 */ /* 0x000fe20000000000 */
[----:B------:R-:W-:Y:S01]  /*1630*/  UMOV UR9, 0x3bf921fb ;  /* 0x3bf921fb00097882 */ /* 0x000fe20000000000 */
[----:B------:R-:W-:-:S02]  /*1640*/  ISETP.GE.AND P3, PT, R12, RZ, PT ;  /* 0x000000ff0c00720c */ /* 0x000fc40003f66270 */
[----:B--2---:R-:W-:Y:S02]  /*1650*/  SHF.R.U32.HI R5, RZ, R15, R4 ;  /* 0x0000000fff057219 */ /* 0x004fe40000011604 */
[-C--:B------:R-:W-:Y:S02]  /*1660*/  SHF.L.U32 R4, R4, R13.reuse, RZ ;  /* 0x0000000d04047219 */ /* 0x080fe400000006ff */
[----:B---3--:R-:W-:Y:S02]  /*1670*/  SHF.L.U32 R8, R8, R13, RZ ;  /* 0x0000000d08087219 */ /* 0x008fe400000006ff */
[----:B----4-:R-:W-:-:S03]  /*1680*/  SHF.R.U32.HI R9, RZ, R15, R18 ;  /* 0x0000000fff097219 */ /* 0x010fc60000011612 */
[----:B------:R-:W-:Y:S02]  /*1690*/  IMAD.IADD R18, R8, 0x1, R5 ;  /* 0x0000000108127824 */ /* 0x000fe400078e0205 */
[----:B------:R-:W-:-:S05]  /*16a0*/  IMAD.IADD R9, R4, 0x1, R9 ;  /* 0x0000000104097824 */ /* 0x000fca00078e0209 */
[C---:B------:R-:W-:Y:S02]  /*16b0*/  SHF.L.W.U32.HI R19, R9.reuse, 0x2, R18 ;  /* 0x0000000209137819 */ /* 0x040fe40000010e12 */
[----:B------:R-:W-:Y:S02]  /*16c0*/  SHF.L.U32 R4, R9, 0x2, RZ ;  /* 0x0000000209047819 */ /* 0x000fe400000006ff */
[----:B------:R-:W-:-:S04]  /*16d0*/  SHF.R.S32.HI R5, RZ, 0x1f, R19 ;  /* 0x0000001fff057819 */ /* 0x000fc80000011413 */
[C---:B------:R-:W-:Y:S02]  /*16e0*/  LOP3.LUT R4, R5.reuse, R4, RZ, 0x3c, !PT ;  /* 0x0000000405047212 */ /* 0x040fe400078e3cff */
[----:B------:R-:W-:-:S06]  /*16f0*/  LOP3.LUT R5, R5, R19, RZ, 0x3c, !PT ;  /* 0x0000001305057212 */ /* 0x000fcc00078e3cff */
[----:B------:R-:W2:Y:S02]  /*1700*/  I2F.F64.S64 R4, R4 ;  /* 0x0000000400047312 */ /* 0x000ea40000301c00 */
[----:B--2---:R-:W-:Y:S01]  /*1710*/  DMUL R8, R4, UR8 ;  /* 0x0000000804087c28 */ /* 0x004fe20008000000 */
[----:B------:R-:W-:Y:S02]  /*1720*/  SHF.R.U32.HI R18, RZ, 0x1e, R18 ;  /* 0x0000001eff127819 */ /* 0x000fe40000011612 */
[----:B0-----:R-:W-:-:S07]  /*1730*/  LOP3.LUT R20, R19, R12, RZ, 0x3c, !PT ;  /* 0x0000000c13147212 */ /* 0x001fce00078e3cff */
[----:B------:R-:W0:Y:S01]  /*1740*/  F2F.F32.F64 R8, R8 ;  /* 0x0000000800087310 */ /* 0x000e220000301000 */
[----:B------:R-:W-:Y:S02]  /*1750*/  LEA.HI R19, R19, R18, RZ, 0x1 ;  /* 0x0000001213137211 */ /* 0x000fe400078f08ff */
[----:B------:R-:W-:-:S03]  /*1760*/  ISETP.GE.AND P2, PT, R20, RZ, PT ;  /* 0x000000ff1400720c */ /* 0x000fc60003f46270 */
[----:B------:R-:W-:Y:S01]  /*1770*/  @!P3 IMAD.MOV R19, RZ, RZ, -R19 ;  /* 0x000000ffff13b224 */ /* 0x000fe200078e0a13 */
[----:B0-----:R-:W-:-:S09]  /*1780*/  FSEL R18, -R8, R8, !P2 ;  /* 0x0000000808127208 */ /* 0x001fd20005000100 */
.L_x_22:
[----:B------:R-:W-:Y:S01]  /*1790*/  LOP3.LUT R8, R19, 0x1, RZ, 0xc0, !PT ;  /* 0x0000000113087812 */ /* 0x000fe200078ec0ff */
[----:B0-----:R-:W-:Y:S02]  /*17a0*/  IMAD.MOV.U32 R4, RZ, RZ, 0x37cbac00 ;  /* 0x37cbac00ff047424 */ /* 0x001fe400078e00ff */
[----:B------:R-:W-:Y:S01]  /*17b0*/  FMUL R5, R18, R18 ;  /* 0x0000001212057220 */ /* 0x000fe20000400000 */
[----:B------:R-:W-:Y:S01]  /*17c0*/  MOV R20, 0x3effffff ;  /* 0x3effffff00147802 */ /* 0x000fe20000000f00 */
[----:B------:R-:W0:Y:S01]  /*17d0*/  LDCU UR4, c[0x0][0x3e0] ;  /* 0x00007c00ff0477ac */ /* 0x000e220008000800 */
[----:B------:R-:W-:Y:S01]  /*17e0*/  ISETP.NE.U32.AND P2, PT, R8, 0x1, PT ;  /* 0x000000010800780c */ /* 0x000fe20003f45070 */
[----:B------:R-:W-:Y:S01]  /*17f0*/  FFMA R4, R5, R4, -0.0013887860113754868507 ;  /* 0xbab607ed05047423 */ /* 0x000fe20000000004 */
[----:B------:R-:W-:Y:S01]  /*1800*/  IMAD.MOV.U32 R8, RZ, RZ, 0x3d2aaabb ;  /* 0x3d2aaabbff087424 */ /* 0x000fe200078e00ff */
[----:B------:R-:W-:Y:S02]  /*1810*/  LOP3.LUT P3, RZ, R19, 0x2, RZ, 0xc0, !PT ;  /* 0x0000000213ff7812 */ /* 0x000fe4000786c0ff */
[----:B------:R-:W-:-:S02]  /*1820*/  FSEL R20, -R20, -0.16666662693023681641, !P2 ;  /* 0xbe2aaaa814147808 */ /* 0x000fc40005000100 */
[----:B------:R-:W-:Y:S02]  /*1830*/  FSEL R4, R4, -0.00019574658654164522886, !P2 ;  /* 0xb94d415304047808 */ /* 0x000fe40005000000 */
[----:B------:R-:W-:-:S05]  /*1840*/  FSEL R8, R8, 0.0083327032625675201416, !P2 ;  /* 0x3c0885e408087808 */ /* 0x000fca0005000000 */
        /* <DEDUP_REMOVED lines=8> */
.L_x_21:
[----:B------:R-:W-:Y:S05]  /*18d0*/  @P1 BRA `(.L_x_24) ;  /* 0xfffffff800dc1947 */ /* 0x000fea000383ffff */
[----:B------:R-:W-:Y:S05]  /*18e0*/  BRA `(.L_x_1) ;  /* 0x0000000400387947 */ /* 0x000fea0003800000 */
.L_x_20:
[----:B------:R-:W-:Y:S01]  /*18f0*/  FSETP.GE.AND P1, PT, |R12|, 105615, PT ;  /* 0x47ce47800c00780b */ /* 0x000fe20003f26200 */
[----:B------:R-:W-:-:S03]  /*1900*/  IMAD.MOV.U32 R17, RZ, RZ, RZ ;  /* 0x000000ffff117224 */ /* 0x000fc600078e00ff */
[----:B------:R-:W-:Y:S02]  /*1910*/  FSETP.EQ.OR P0, PT, |R12|, +INF , !P1 ;  /* 0x7f8000000c00780b */ /* 0x000fe40004f02600 */
[----:B------:R-:W-:Y:S02]  /*1920*/  FSEL R18, R4, R5, !P1 ;  /* 0x0000000504127208 */ /* 0x000fe40004800000 */
[----:B------:R-:W-:-:S09]  /*1930*/  SEL R19, R2, RZ, !P1 ;  /* 0x000000ff02137207 */ /* 0x000fd20004800000 */
.L_x_28:
[----:B0-----:R-:W0:Y:S01]  /*1940*/  LDC.64 R2, c[0x0][0x390] ;  /* 0x0000e400ff027b82 */ /* 0x001e220000000a00 */
[----:B------:R-:W-:Y:S01]  /*1950*/  FSETP.GTU.AND P1, PT, R7, R10, PT ;  /* 0x0000000a0700720b */ /* 0x000fe20003f2c000 */
[----:B------:R-:W-:Y:S02]  /*1960*/  IMAD.MOV.U32 R8, RZ, RZ, R7 ;  /* 0x000000ffff087224 */ /* 0x000fe400078e0007 */
[----:B0-----:R-:W-:-:S05]  /*1970*/  IMAD.WIDE.U32 R2, R17, 0x4, R2 ;  /* 0x0000000411027825 */ /* 0x001fca00078e0002 */
[----:B------:R0:W-:Y:S05]  /*1980*/  STG.E desc[UR6][R2.64], R0 ;  /* 0x0000000002007986 */ /* 0x0001ea000c101906 */
[----:B-1----:R-:W-:Y:S05]  /*1990*/  @P1 BRA `(.L_x_25) ;  /* 0x0000000000fc1947 */ /* 0x002fea0003800000 */
[----:B------:R-:W-:Y:S01]  /*19a0*/  IMAD.MOV.U32 R9, RZ, RZ, R19 ;  /* 0x000000ffff097224 */ /* 0x000fe200078e0013 */
[----:B------:R-:W-:Y:S01]  /*19b0*/  MOV R8, R18 ;  /* 0x0000001200087202 */ /* 0x000fe20000000f00 */
[----:B------:R-:W-:Y:S06]  /*19c0*/  @P0 BRA `(.L_x_26) ;  /* 0x0000000000a00947 */ /* 0x000fec0003800000 */
[----:B0-----:R-:W0:Y:S01]  /*19d0*/  LDC.64 R2, c[0x4][0x10] ;  /* 0x01000400ff027b82 */ /* 0x001e220000000a00 */
[----:B------:R-:W-:Y:S01]  /*19e0*/  CS2R R20, SRZ ;  /* 0x0000000000147805 */ /* 0x000fe2000001ff00 */
[----:B------:R-:W-:-:S07]  /*19f0*/  IMAD.MOV.U32 R25, RZ, RZ, RZ ;  /* 0x000000ffff197224 */ /* 0x000fce00078e00ff */
.L_x_27:
[----:B0-----:R-:W-:-:S06]  /*1a00*/  IMAD.WIDE.U32 R4, R21, 0x4, R2 ;  /* 0x0000000415047825 */ /* 0x001fcc00078e0002 */
[----:B------:R-:W2:Y:S01]  /*1a10*/  LDG.E.CONSTANT R5, desc[UR6][R4.64] ;  /* 0x0000000604057981 */ /* 0x000ea2000c1e9900 */
[C---:B-1----:R-:W-:Y:S02]  /*1a20*/  IMAD R22, R21.reuse, 0x4, R1 ;  /* 0x0000000415167824 */ /* 0x042fe400078e0201 */
[----:B------:R-:W-:-:S05]  /*1a30*/  VIADD R21, R21, 0x1 ;  /* 0x0000000115157836 */ /* 0x000fca0000000000 */
[----:B------:R-:W-:Y:S01]  /*1a40*/  ISETP.NE.AND P1, PT, R21, 0x6, PT ;  /* 0x000000061500780c */ /* 0x000fe20003f25270 */
[----:B--2---:R-:W-:-:S03]  /*1a50*/  IMAD.WIDE.U32 R8, R5, R14, RZ ;  /* 0x0000000e05087225 */ /* 0x004fc600078e00ff */
[----:B------:R-:W-:-:S04]  /*1a60*/  IADD3 R23, P2, PT, R8, R20, RZ ;  /* 0x0000001408177210 */ /* 0x000fc80007f5e0ff */
[----:B------:R-:W-:Y:S01]  /*1a70*/  IADD3.X R20, PT, PT, R9, R25, RZ, P2, !PT ;  /* 0x0000001909147210 */ /* 0x000fe200017fe4ff */
[----:B------:R1:W-:Y:S04]  /*1a80*/  STL [R22], R23 ;  /* 0x0000001716007387 */ /* 0x0003e80000100800 */
        /* <DEDUP_REMOVED lines=14> */
[C---:B------:R-:W-:Y:S01]  /*1b70*/  SHF.L.W.U32.HI R9, R5.reuse, 0x2, R8 ;  /* 0x0000000205097819 */ /* 0x040fe20000010e08 */
[----:B------:R-:W-:-:S03]  /*1b80*/  IMAD.SHL.U32 R2, R5, 0x4, RZ ;  /* 0x0000000405027824 */ /* 0x000fc600078e00ff */
[----:B------:R-:W-:-:S04]  /*1b90*/  SHF.R.S32.HI R3, RZ, 0x1f, R9 ;  /* 0x0000001fff037819 */ /* 0x000fc80000011409 */
[C---:B------:R-:W-:Y:S02]  /*1ba0*/  LOP3.LUT R2, R3.reuse, R2, RZ, 0x3c, !PT ;  /* 0x0000000203027212 */ /* 0x040fe400078e3cff */
[----:B------:R-:W-:-:S06]  /*1bb0*/  LOP3.LUT R3, R3, R9, RZ, 0x3c, !PT ;  /* 0x0000000903037212 */ /* 0x000fcc00078e3cff */
[----:B------:R-:W2:Y:S02]  /*1bc0*/  I2F.F64.S64 R2, R2 ;  /* 0x0000000200027312 */ /* 0x000ea40000301c00 */
[----:B--2---:R-:W-:Y:S01]  /*1bd0*/  DMUL R4, R2, UR8 ;  /* 0x0000000802047c28 */ /* 0x004fe20008000000 */
[----:B0-----:R-:W-:Y:S02]  /*1be0*/  LOP3.LUT R20, R9, R12, RZ, 0x3c, !PT ;  /* 0x0000000c09147212 */ /* 0x001fe400078e3cff */
[----:B------:R-:W-:-:S07]  /*1bf0*/  SHF.R.U32.HI R8, RZ, 0x1e, R8 ;  /* 0x0000001eff087819 */ /* 0x000fce0000011608 */
[----:B------:R-:W0:Y:S01]  /*1c00*/  F2F.F32.F64 R4, R4 ;  /* 0x0000000400047310 */ /* 0x000e220000301000 */
[----:B------:R-:W-:Y:S02]  /*1c10*/  ISETP.GE.AND P1, PT, R20, RZ, PT ;  /* 0x000000ff1400720c */ /* 0x000fe40003f26270 */
[----:B------:R-:W-:-:S04]  /*1c20*/  LEA.HI R9, R9, R8, RZ, 0x1 ;  /* 0x0000000809097211 */ /* 0x000fc800078f08ff */
[----:B------:R-:W-:Y:S02]  /*1c30*/  @!P2 IADD3 R9, PT, PT, -R9, RZ, RZ ;  /* 0x000000ff0909a210 */ /* 0x000fe40007ffe1ff */
[----:B0-----:R-:W-:-:S07]  /*1c40*/  FSEL R8, -R4, R4, !P1 ;  /* 0x0000000404087208 */ /* 0x001fce0004800100 */
.L_x_26:
[----:B------:R-:W-:Y:S01]  /*1c50*/  LOP3.LUT R4, R9, 0x1, RZ, 0xc0, !PT ;  /* 0x0000000109047812 */ /* 0x000fe200078ec0ff */
[----:B0-----:R-:W-:Y:S02]  /*1c60*/  IMAD.MOV.U32 R2, RZ, RZ, 0x37cbac00 ;  /* 0x37cbac00ff027424 */ /* 0x001fe400078e00ff */
[----:B------:R-:W-:Y:S01]  /*1c70*/  FMUL R3, R8, R8 ;  /* 0x0000000808037220 */ /* 0x000fe20000400000 */
[----:B------:R-:W-:Y:S01]  /*1c80*/  IMAD.MOV.U32 R20, RZ, RZ, 0x3effffff ;  /* 0x3effffffff147424 */ /* 0x000fe200078e00ff */
[----:B------:R-:W-:Y:S01]  /*1c90*/  ISETP.NE.U32.AND P1, PT, R4, 0x1, PT ;  /* 0x000000010400780c */ /* 0x000fe20003f25070 */
[----:B------:R-:W-:Y:S02]  /*1ca0*/  IMAD.MOV.U32 R4, RZ, RZ, 0x3d2aaabb ;  /* 0x3d2aaabbff047424 */ /* 0x000fe400078e00ff */
[----:B------:R-:W-:Y:S01]  /*1cb0*/  FFMA R2, R3, R2, -0.0013887860113754868507 ;  /* 0xbab607ed03027423 */ /* 0x000fe20000000002 */
[----:B------:R-:W0:Y:S01]  /*1cc0*/  LDCU UR4, c[0x0][0x3e0] ;  /* 0x00007c00ff0477ac */ /* 0x000e220008000800 */
[----:B------:R-:W-:-:S02]  /*1cd0*/  FSEL R20, -R20, -0.16666662693023681641, !P1 ;  /* 0xbe2aaaa814147808 */ /* 0x000fc40004800100 */
[----:B------:R-:W-:Y:S02]  /*1ce0*/  FSEL R4, R4, 0.0083327032625675201416, !P1 ;  /* 0x3c0885e404047808 */ /* 0x000fe40004800000 */
[----:B------:R-:W-:Y:S02]  /*1cf0*/  FSEL R2, R2, -0.00019574658654164522886, !P1 ;  /* 0xb94d415302027808 */ /* 0x000fe40004800000 */
[----:B------:R-:W-:-:S03]  /*1d00*/  LOP3.LUT P2, RZ, R9, 0x2, RZ, 0xc0, !PT ;  /* 0x0000000209ff7812 */ /* 0x000fc6000784c0ff */
        /* <DEDUP_REMOVED lines=8> */
.L_x_25:
[----:B------:R-:W2:Y:S01]  /*1d90*/  LDCU UR4, c[0x0][0x384] ;  /* 0x00007080ff0477ac */ /* 0x000ea20008000800 */
[----:B------:R-:W-:-:S04]  /*1da0*/  IADD3 R17, PT, PT, R17, 0x1, RZ ;  /* 0x0000000111117810 */ /* 0x000fc80007ffe0ff */
[----:B--2---:R-:W-:-:S13]  /*1db0*/  ISETP.NE.AND P1, PT, R17, UR4, PT ;  /* 0x0000000411007c0c */ /* 0x004fda000bf25270 */
[----:B------:R-:W-:Y:S05]  /*1dc0*/  @P1 BRA `(.L_x_28) ;  /* 0xfffffff800dc1947 */ /* 0x000fea000383ffff */
.L_x_1:
[----:B------:R-:W2:Y:S01]  /*1dd0*/  F2F.F64.F32 R8, R8 ;  /* 0x0000000800087310 */ /* 0x000ea20000201800 */
[----:B0-----:R-:W-:Y:S01]  /*1de0*/  MOV R0, 0x0 ;  /* 0x0000000000007802 */ /* 0x001fe20000000f00 */
[----:B------:R-:W0:Y:S01]  /*1df0*/  LDCU.64 UR6, c[0x4][0x8] ;  /* 0x01000100ff0677ac */ /* 0x000e220008000a00 */
[----:B------:R-:W-:Y:S02]  /*1e00*/  IADD3 R6, P0, P1, R1, 0x20, R6 ;  /* 0x0000002001067810 */ /* 0x000fe4000791e006 */
[----:B------:R3:W4:Y:S02]  /*1e10*/  LDC.64 R2, c[0x4][R0] ;  /* 0x0100000000027b82 */ /* 0x0007240000000a00 */
[----:B------:R-:W-:Y:S01]  /*1e20*/  IADD3.X R7, PT, PT, RZ, UR5, RZ, P0, P1 ;  /* 0x00000005ff077c10 */ /* 0x000fe200087e24ff */
[----:B--2---:R3:W-:Y:S01]  /*1e30*/  STL.64 [R1+0x20], R8 ;  /* 0x0000200801007387 */ /* 0x0047e20000100a00 */
[----:B0-----:R-:W-:Y:S02]  /*1e40*/  IMAD.U32 R4, RZ, RZ, UR6 ;  /* 0x00000006ff047e24 */ /* 0x001fe4000f8e00ff */
[----:B------:R-:W-:-:S07]  /*1e50*/  IMAD.U32 R5, RZ, RZ, UR7 ;  /* 0x00000007ff057e24 */ /* 0x000fce000f8e00ff */
[----:B------:R-:W-:-:S07]  /*1e60*/  LEPC R20, `(.L_x_29) ;  /* 0x000000001014794e */ /* 0x000fce0000000000 */
[----:B-1-34-:R-:W-:Y:S05]  /*1e70*/  CALL.ABS.NOINC R2 ;  /* 0x0000000002007343 */ /* 0x01afea0003c00000 */
.L_x_29:
[----:B------:R-:W-:Y:S05]  /*1e80*/  EXIT ;  /* 0x000000000000794d */ /* 0x000fea0003800000 */
        .weak           $__internal_0_$__cuda_sm3x_div_rn_noftz_f32_slowpath
        .type           $__internal_0_$__cuda_sm3x_div_rn_noftz_f32_slowpath,@function
        .size           $__internal_0_$__cuda_sm3x_div_rn_noftz_f32_slowpath,(.L_x_39 - $__internal_0_$__cuda_sm3x_div_rn_noftz_f32_slowpath)
$__internal_0_$__cuda_sm3x_div_rn_noftz_f32_slowpath:
[----:B------:R-:W-:Y:S02]  /*1e90*/  SHF.R.U32.HI R12, RZ, 0x17, R5 ;  /* 0x00000017ff0c7819 */ /* 0x000fe40000011605 */
[----:B------:R-:W-:Y:S02]  /*1ea0*/  SHF.R.U32.HI R9, RZ, 0x17, R2 ;  /* 0x00000017ff097819 */ /* 0x000fe40000011602 */
[----:B------:R-:W-:Y:S02]  /*1eb0*/  LOP3.LUT R12, R12, 0xff, RZ, 0xc0, !PT ;  /* 0x000000ff0c0c7812 */ /* 0x000fe400078ec0ff */
[----:B------:R-:W-:-:S03]  /*1ec0*/  LOP3.LUT R16, R9, 0xff, RZ, 0xc0, !PT ;  /* 0x000000ff09107812 */ /* 0x000fc600078ec0ff */
[----:B------:R-:W-:Y:S01]  /*1ed0*/  VIADD R14, R12, 0xffffffff ;  /* 0xffffffff0c0e7836 */ /* 0x000fe20000000000 */
[----:B------:R-:W-:-:S04]  /*1ee0*/  IADD3 R13, PT, PT, R16, -0x1, RZ ;  /* 0xffffffff100d7810 */ /* 0x000fc80007ffe0ff */
[----:B------:R-:W-:-:S04]  /*1ef0*/  ISETP.GT.U32.AND P0, PT, R14, 0xfd, PT ;  /* 0x000000fd0e00780c */ /* 0x000fc80003f04070 */
[----:B------:R-:W-:-:S13]  /*1f00*/  ISETP.GT.U32.OR P0, PT, R13, 0xfd, P0 ;  /* 0x000000fd0d00780c */ /* 0x000fda0000704470 */
[----:B------:R-:W-:Y:S01]  /*1f10*/  @!P0 IMAD.MOV.U32 R9, RZ, RZ, RZ ;  /* 0x000000ffff098224 */ /* 0x000fe200078e00ff */
[----:B------:R-:W-:Y:S06]  /*1f20*/  @!P0 BRA `(.L_x_30) ;  /* 0x00000000005c8947 */ /* 0x000fec0003800000 */
[----:B------:R-:W-:Y:S02]  /*1f30*/  FSETP.GTU.FTZ.AND P0, PT, |R2|, +INF , PT ;  /* 0x7f8000000200780b */ /* 0x000fe40003f1c200 */
[----:B------:R-:W-:-:S04]  /*1f40*/  FSETP.GTU.FTZ.AND P1, PT, |R5|, +INF , PT ;  /* 0x7f8000000500780b */ /* 0x000fc80003f3c200 */
[----:B------:R-:W-:-:S13]  /*1f50*/  PLOP3.LUT P0, PT, P0, P1, PT, 0xf8, 0x8f ;  /* 0x00000000008f781c */ /* 0x000fda0000703f70 */
[----:B------:R-:W-:Y:S05]  /*1f60*/  @P0 BRA `(.L_x_31) ;  /* 0x0000000400440947 */ /* 0x000fea0003800000 */
[----:B------:R-:W-:-:S13]  /*1f70*/  LOP3.LUT P0, RZ, R5, 0x7fffffff, R2, 0xc8, !PT ;  /* 0x7fffffff05ff7812 */ /* 0x000fda000780c802 */
[----:B------:R-:W-:Y:S05]  /*1f80*/  @!P0 BRA `(.L_x_32) ;  /* 0x0000000400348947 */ /* 0x000fea0003800000 */
[C---:B------:R-:W-:Y:S02]  /*1f90*/  FSETP.NEU.FTZ.AND P1, PT, |R2|.reuse, +INF , PT ;  /* 0x7f8000000200780b */ /* 0x040fe40003f3d200 */
[----:B------:R-:W-:Y:S02]  /*1fa0*/  FSETP.NEU.FTZ.AND P2, PT, |R5|, +INF , PT ;  /* 0x7f8000000500780b */ /* 0x000fe40003f5d200 */
[----:B------:R-:W-:-:S11]  /*1fb0*/  FSETP.NEU.FTZ.AND P0, PT, |R2|, +INF , PT ;  /* 0x7f8000000200780b */ /* 0x000fd60003f1d200 */
[----:B------:R-:W-:Y:S05]  /*1fc0*/  @!P2 BRA !P1, `(.L_x_32) ;  /* 0x000000040024a947 */ /* 0x000fea0004800000 */
[----:B------:R-:W-:-:S04]  /*1fd0*/  LOP3.LUT P1, RZ, R2, 0x7fffffff, RZ, 0xc0, !PT ;  /* 0x7fffffff02ff7812 */ /* 0x000fc8000782c0ff */
[----:B------:R-:W-:-:S13]  /*1fe0*/  PLOP3.LUT P1, PT, P2, P1, PT, 0x2f, 0xf2 ;  /* 0x0000000000f2781c */ /* 0x000fda0001722577 */
[----:B------:R-:W-:Y:S05]  /*1ff0*/  @P1 BRA `(.L_x_33) ;  /* 0x0000000400101947 */ /* 0x000fea0003800000 */
[----:B------:R-:W-:-:S04]  /*2000*/  LOP3.LUT P1, RZ, R5, 0x7fffffff, RZ, 0xc0, !PT ;  /* 0x7fffffff05ff7812 */ /* 0x000fc8000782c0ff */
[----:B------:R-:W-:-:S13]  /*2010*/  PLOP3.LUT P0, PT, P0, P1, PT, 0x2f, 0xf2 ;  /* 0x0000000000f2781c */ /* 0x000fda0000702577 */
[----:B------:R-:W-:Y:S05]  /*2020*/  @P0 BRA `(.L_x_34) ;  /* 0x0000000000f80947 */ /* 0x000fea0003800000 */
[----:B------:R-:W-:Y:S02]  /*2030*/  ISETP.GE.AND P0, PT, R13, RZ, PT ;  /* 0x000000ff0d00720c */ /* 0x000fe40003f06270 */
[----:B------:R-:W-:-:S11]  /*2040*/  ISETP.GE.AND P1, PT, R14, RZ, PT ;  /* 0x000000ff0e00720c */ /* 0x000fd60003f26270 */
[----:B------:R-:W-:Y:S02]  /*2050*/  @P0 IMAD.MOV.U32 R9, RZ, RZ, RZ ;  /* 0x000000ffff090224 */ /* 0x000fe400078e00ff */
[----:B------:R-:W-:Y:S01]  /*2060*/  @!P0 FFMA R2, R2, 1.84467440737095516160e+19, RZ ;  /* 0x5f80000002028823 */ /* 0x000fe200000000ff */
[----:B------:R-:W-:Y:S02]  /*2070*/  @!P0 IMAD.MOV.U32 R9, RZ, RZ, -0x40 ;  /* 0xffffffc0ff098424 */ /* 0x000fe400078e00ff */
[----:B------:R-:W-:-:S03]  /*2080*/  @!P1 FFMA R5, R5, 1.84467440737095516160e+19, RZ ;  /* 0x5f80000005059823 */ /* 0x000fc600000000ff */
[----:B------:R-:W-:-:S07]  /*2090*/  @!P1 IADD3 R9, PT, PT, R9, 0x40, RZ ;  /* 0x0000004009099810 */ /* 0x000fce0007ffe0ff */
.L_x_30:
[----:B------:R-:W-:-:S05]  /*20a0*/  LEA R14, R12, 0xc0800000, 0x17 ;  /* 0xc08000000c0e7811 */ /* 0x000fca00078eb8ff */
[----:B------:R-:W-:Y:S02]  /*20b0*/  IMAD.IADD R14, R5, 0x1, -R14 ;  /* 0x00000001050e7824 */ /* 0x000fe400078e0a0e */
[----:B------:R-:W-:Y:S02]  /*20c0*/  VIADD R5, R16, 0xffffff81 ;  /* 0xffffff8110057836 */ /* 0x000fe40000000000 */
[----:B------:R-:W0:Y:S01]  /*20d0*/  MUFU.RCP R13, R14 ;  /* 0x0000000e000d7308 */ /* 0x000e220000001000 */
[----:B------:R-:W-:Y:S01]  /*20e0*/  FADD.FTZ R15, -R14, -RZ ;  /* 0x800000ff0e0f7221 */ /* 0x000fe20000010100 */
[C---:B------:R-:W-:Y:S01]  /*20f0*/  IMAD R2, R5.reuse, -0x800000, R2 ;  /* 0xff80000005027824 */ /* 0x040fe200078e0202 */
[----:B------:R-:W-:-:S05]  /*2100*/  IADD3 R12, PT, PT, R5, 0x7f, -R12 ;  /* 0x0000007f050c7810 */ /* 0x000fca0007ffe80c */
[----:B------:R-:W-:Y:S02]  /*2110*/  IMAD.IADD R12, R12, 0x1, R9 ;  /* 0x000000010c0c7824 */ /* 0x000fe400078e0209 */
[----:B0-----:R-:W-:-:S04]  /*2120*/  FFMA R16, R13, R15, 1 ;  /* 0x3f8000000d107423 */ /* 0x001fc8000000000f */
[----:B------:R-:W-:-:S04]  /*2130*/  FFMA R18, R13, R16, R13 ;  /* 0x000000100d127223 */ /* 0x000fc8000000000d */
[----:B------:R-:W-:-:S04]  /*2140*/  FFMA R13, R2, R18, RZ ;  /* 0x00000012020d7223 */ /* 0x000fc800000000ff */
[----:B------:R-:W-:-:S04]  /*2150*/  FFMA R16, R15, R13, R2 ;  /* 0x0000000d0f107223 */ /* 0x000fc80000000002 */
[----:B------:R-:W-:-:S04]  /*2160*/  FFMA R13, R18, R16, R13 ;  /* 0x00000010120d7223 */ /* 0x000fc8000000000d */
[----:B------:R-:W-:-:S04]  /*2170*/  FFMA R16, R15, R13, R2 ;  /* 0x0000000d0f107223 */ /* 0x000fc80000000002 */
[----:B------:R-:W-:-:S05]  /*2180*/  FFMA R2, R18, R16, R13 ;  /* 0x0000001012027223 */ /* 0x000fca000000000d */
[----:B------:R-:W-:-:S04]  /*2190*/  SHF.R.U32.HI R5, RZ, 0x17, R2 ;  /* 0x00000017ff057819 */ /* 0x000fc80000011602 */
[----:B------:R-:W-:-:S04]  /*21a0*/  LOP3.LUT R5, R5, 0xff, RZ, 0xc0, !PT ;  /* 0x000000ff05057812 */ /* 0x000fc800078ec0ff */
[----:B------:R-:W-:-:S05]  /*21b0*/  IADD3 R15, PT, PT, R5, R12, RZ ;  /* 0x0000000c050f7210 */ /* 0x000fca0007ffe0ff */
[----:B------:R-:W-:-:S05]  /*21c0*/  VIADD R5, R15, 0xffffffff ;  /* 0xffffffff0f057836 */ /* 0x000fca0000000000 */
[----:B------:R-:W-:-:S13]  /*21d0*/  ISETP.GE.U32.AND P0, PT, R5, 0xfe, PT ;  /* 0x000000fe0500780c */ /* 0x000fda0003f06070 */
[----:B------:R-:W-:Y:S05]  /*21e0*/  @!P0 BRA `(.L_x_35) ;  /* 0x0000000000808947 */ /* 0x000fea0003800000 */
[----:B------:R-:W-:-:S13]  /*21f0*/  ISETP.GT.AND P0, PT, R15, 0xfe, PT ;  /* 0x000000fe0f00780c */ /* 0x000fda0003f04270 */
[----:B------:R-:W-:Y:S05]  /*2200*/  @P0 BRA `(.L_x_36) ;  /* 0x00000000006c0947 */ /* 0x000fea0003800000 */
[----:B------:R-:W-:-:S13]  /*2210*/  ISETP.GE.AND P0, PT, R15, 0x1, PT ;  /* 0x000000010f00780c */ /* 0x000fda0003f06270 */
[----:B------:R-:W-:Y:S05]  /*2220*/  @P0 BRA `(.L_x_37) ;  /* 0x0000000000980947 */ /* 0x000fea0003800000 */
[----:B------:R-:W-:Y:S02]  /*2230*/  ISETP.GE.AND P0, PT, R15, -0x18, PT ;  /* 0xffffffe80f00780c */ /* 0x000fe40003f06270 */
[----:B------:R-:W-:-:S11]  /*2240*/  LOP3.LUT R2, R2, 0x80000000, RZ, 0xc0, !PT ;  /* 0x8000000002027812 */ /* 0x000fd600078ec0ff */
[----:B------:R-:W-:Y:S05]  /*2250*/  @!P0 BRA `(.L_x_37) ;  /* 0x00000000008c8947 */ /* 0x000fea0003800000 */
[CCC-:B------:R-:W-:Y:S01]  /*2260*/  FFMA.RZ R5, R18.reuse, R16.reuse, R13.reuse ;  /* 0x0000001012057223 */ /* 0x1c0fe2000000c00d */
[C---:B------:R-:W-:Y:S02]  /*2270*/  VIADD R14, R15.reuse, 0x20 ;  /* 0x000000200f0e7836 */ /* 0x040fe40000000000 */
[CCC-:B------:R-:W-:Y:S01]  /*2280*/  FFMA.RM R12, R18.reuse, R16.reuse, R13.reuse ;  /* 0x00000010120c7223 */ /* 0x1c0fe2000000400d */
[----:B------:R-:W-:Y:S02]  /*2290*/  ISETP.NE.AND P2, PT, R15, RZ, PT ;  /* 0x000000ff0f00720c */ /* 0x000fe40003f45270 */
[----:B------:R-:W-:Y:S01]  /*22a0*/  LOP3.LUT R9, R5, 0x7fffff, RZ, 0xc0, !PT ;  /* 0x007fffff05097812 */ /* 0x000fe200078ec0ff */
[----:B------:R-:W-:Y:S01]  /*22b0*/  FFMA.RP R5, R18, R16, R13 ;  /* 0x0000001012057223 */ /* 0x000fe2000000800d */
[----:B------:R-:W-:Y:S01]  /*22c0*/  IMAD.MOV R13, RZ, RZ, -R15 ;  /* 0x000000ffff0d7224 */ /* 0x000fe200078e0a0f */
[----:B------:R-:W-:Y:S02]  /*22d0*/  ISETP.NE.AND P1, PT, R15, RZ, PT ;  /* 0x000000ff0f00720c */ /* 0x000fe40003f25270 */
[----:B------:R-:W-:-:S02]  /*22e0*/  LOP3.LUT R9, R9, 0x800000, RZ, 0xfc, !PT ;  /* 0x0080000009097812 */ /* 0x000fc400078efcff */
[----:B------:R-:W-:Y:S02]  /*22f0*/  FSETP.NEU.FTZ.AND P0, PT, R5, R12, PT ;  /* 0x0000000c0500720b */ /* 0x000fe40003f1d000 */
[----:B------:R-:W-:Y:S02]  /*2300*/  SHF.L.U32 R14, R9, R14, RZ ;  /* 0x0000000e090e7219 */ /* 0x000fe400000006ff */
[----:B------:R-:W-:Y:S02]  /*2310*/  SEL R12, R13, RZ, P2 ;  /* 0x000000ff0d0c7207 */ /* 0x000fe40001000000 */
[----:B------:R-:W-:Y:S02]  /*2320*/  ISETP.NE.AND P1, PT, R14, RZ, P1 ;  /* 0x000000ff0e00720c */ /* 0x000fe40000f25270 */
[----:B------:R-:W-:Y:S02]  /*2330*/  SHF.R.U32.HI R12, RZ, R12, R9 ;  /* 0x0000000cff0c7219 */ /* 0x000fe40000011609 */
[----:B------:R-:W-:-:S02]  /*2340*/  PLOP3.LUT P0, PT, P0, P1, PT, 0xf8, 0x8f ;  /* 0x00000000008f781c */ /* 0x000fc40000703f70 */
[----:B------:R-:W-:Y:S02]  /*2350*/  SHF.R.U32.HI R14, RZ, 0x1, R12 ;  /* 0x00000001ff0e7819 */ /* 0x000fe4000001160c */
[----:B------:R-:W-:-:S04]  /*2360*/  SEL R5, RZ, 0x1, !P0 ;  /* 0x00000001ff057807 */ /* 0x000fc80004000000 */
[----:B------:R-:W-:-:S04]  /*2370*/  LOP3.LUT R5, R5, 0x1, R14, 0xf8, !PT ;  /* 0x0000000105057812 */ /* 0x000fc800078ef80e */
[----:B------:R-:W-:-:S04]  /*2380*/  LOP3.LUT R5, R5, R12, RZ, 0xc0, !PT ;  /* 0x0000000c05057212 */ /* 0x000fc800078ec0ff */
[----:B------:R-:W-:-:S04]  /*2390*/  IADD3 R5, PT, PT, R14, R5, RZ ;  /* 0x000000050e057210 */ /* 0x000fc80007ffe0ff */
[----:B------:R-:W-:Y:S01]  /*23a0*/  LOP3.LUT R2, R5, R2, RZ, 0xfc, !PT ;  /* 0x0000000205027212 */ /* 0x000fe200078efcff */
[----:B------:R-:W-:Y:S06]  /*23b0*/  BRA `(.L_x_37) ;  /* 0x0000000000347947 */ /* 0x000fec0003800000 */
.L_x_36:
[----:B------:R-:W-:-:S04]  /*23c0*/  LOP3.LUT R2, R2, 0x80000000, RZ, 0xc0, !PT ;  /* 0x8000000002027812 */ /* 0x000fc800078ec0ff */
[----:B------:R-:W-:Y:S01]  /*23d0*/  LOP3.LUT R2, R2, 0x7f800000, RZ, 0xfc, !PT ;  /* 0x7f80000002027812 */ /* 0x000fe200078efcff */
[----:B------:R-:W-:Y:S06]  /*23e0*/  BRA `(.L_x_37) ;  /* 0x0000000000287947 */ /* 0x000fec0003800000 */
.L_x_35:
[----:B------:R-:W-:Y:S01]  /*23f0*/  IMAD R2, R12, 0x800000, R2 ;  /* 0x008000000c027824 */ /* 0x000fe200078e0202 */
[----:B------:R-:W-:Y:S06]  /*2400*/  BRA `(.L_x_37) ;  /* 0x0000000000207947 */ /* 0x000fec0003800000 */
.L_x_34:
[----:B------:R-:W-:-:S04]  /*2410*/  LOP3.LUT R2, R5, 0x80000000, R2, 0x48, !PT ;  /* 0x8000000005027812 */ /* 0x000fc800078e4802 */
[----:B------:R-:W-:Y:S01]  /*2420*/  LOP3.LUT R2, R2, 0x7f800000, RZ, 0xfc, !PT ;  /* 0x7f80000002027812 */ /* 0x000fe200078efcff */
[----:B------:R-:W-:Y:S06]  /*2430*/  BRA `(.L_x_37) ;  /* 0x0000000000147947 */ /* 0x000fec0003800000 */
.L_x_33:
[----:B------:R-:W-:Y:S01]  /*2440*/  LOP3.LUT R2, R5, 0x80000000, R2, 0x48, !PT ;  /* 0x8000000005027812 */ /* 0x000fe200078e4802 */
[----:B------:R-:W-:Y:S06]  /*2450*/  BRA `(.L_x_37) ;  /* 0x00000000000c7947 */ /* 0x000fec0003800000 */
.L_x_32:
[----:B------:R-:W0:Y:S01]  /*2460*/  MUFU.RSQ R2, -QNAN ;  /* 0xffc0000000027908 */ /* 0x000e220000001400 */
[----:B------:R-:W-:Y:S05]  /*2470*/  BRA `(.L_x_37) ;  /* 0x0000000000047947 */ /* 0x000fea0003800000 */
.L_x_31:
[----:B------:R-:W-:-:S07]  /*2480*/  FADD.FTZ R2, R2, R5 ;  /* 0x0000000502027221 */ /* 0x000fce0000010000 */
.L_x_37:
[----:B------:R-:W-:-:S04]  /*2490*/  IMAD.MOV.U32 R5, RZ, RZ, 0x0 ;  /* 0x00000000ff057424 */ /* 0x000fc800078e00ff */
[----:B0-----:R-:W-:Y:S05]  /*24a0*/  RET.REL.NODEC R4 `(_Z7computefifPfiffffffffffffffffffff) ;  /* 0xffffffd804d47950 */ /* 0x001fea0003c3ffff */
.L_x_38:
[----:B------:R-:W-:-:S00]  /*24b0*/  BRA `(.L_x_38) ;  /* 0xfffffffc00fc7947 */ /* 0x000fc0000383ffff */
[----:B------:R-:W-:-:S00]  /*24c0*/  NOP ;  /* 0x0000000000007918 */ /* 0x000fc00000000000 */
        /* <DEDUP_REMOVED lines=11> */
.L_x_39:


//--------------------- .nv.global.init           --------------------------
	.section	.nv.global.init,"aw",@progbits
	.align	4
.nv.global.init:
	.type		__cudart_i2opi_f,@object
	.size		__cudart_i2opi_f,($str - __cudart_i2opi_f)
__cudart_i2opi_f:
        /*0000*/ 	.byte	0x41, 0x90, 0x43, 0x3c, 0x99, 0x95, 0x62, 0xdb, 0xc0, 0xdd, 0x34, 0xf5, 0xd1, 0x57, 0x27, 0xfc
        /*0010*/ 	.byte	0x29, 0x15, 0x44, 0x4e, 0x6e, 0x83, 0xf9, 0xa2
	.type		$str,@object
	.size		$str,(.L_0 - $str)
$str:
        /*0018*/ 	.byte	0x25, 0x2e, 0x31, 0x37, 0x67, 0x0a, 0x00
.L_0:


//--------------------- .nv.shared.reserved.0     --------------------------
	.section	.nv.shared.reserved.0,"aw",@nobits
	.weak		__nv_reservedSMEM_offset_0_alias
	.size		__nv_reservedSMEM_offset_0_alias, 0, 64
	.other		__nv_reservedSMEM_offset_0_alias,@"STO_CUDA_RESERVED_SHARED STV_DEFAULT"
__nv_reservedSMEM_offset_0_alias:
	.zero		0
	.zero		64


//--------------------- .nv.constant0._Z7computefifPfiffffffffffffffffffff --------------------------
	.section	.nv.constant0._Z7computefifPfiffffffffffffffffffff,"a",@progbits
	.sectionflags	@""
	.align	4
.nv.constant0._Z7computefifPfiffffffffffffffffffff:
	.zero		1004


//--------------------- SYMBOLS --------------------------

	.type		.nv.reservedSmem.offset0,@object
	.size		.nv.reservedSmem.offset0,0x4
	.type		vprintf,@function
